//
// Generated by NVIDIA NVVM Compiler
//
// Compiler Build ID: CL-36424714
// Cuda compilation tools, release 13.0, V13.0.88
// Based on NVVM 20.0.0
//

.version 9.0
.target sm_100
.address_size 64

	// .globl	_Z19computeForcesKerneliPK7double3PS_

.visible .entry _Z19computeForcesKerneliPK7double3PS_(
	.param .u32 _Z19computeForcesKerneliPK7double3PS__param_0,
	.param .u64 .ptr .align 1 _Z19computeForcesKerneliPK7double3PS__param_1,
	.param .u64 .ptr .align 1 _Z19computeForcesKerneliPK7double3PS__param_2
)
{
	.reg .pred 	%p<21>;
	.reg .b16 	%rs<25>;
	.reg .b32 	%r<65>;
	.reg .b64 	%rd<27>;
	.reg .b64 	%fd<559>;

	ld.param.u32 	%r36, [_Z19computeForcesKerneliPK7double3PS__param_0];
	ld.param.u64 	%rd8, [_Z19computeForcesKerneliPK7double3PS__param_1];
	ld.param.u64 	%rd7, [_Z19computeForcesKerneliPK7double3PS__param_2];
	cvta.to.global.u64 	%rd1, %rd8;
	mov.u32 	%r37, %ctaid.x;
	mov.u32 	%r1, %ntid.x;
	mul.lo.s32 	%r2, %r37, %r1;
	mov.u32 	%r3, %tid.x;
	add.s32 	%r55, %r2, %r3;
	setp.ge.s32 	%p1, %r55, %r36;
	@%p1 bra 	$L__BB0_27;
	mov.u32 	%r39, %nctaid.x;
	mul.lo.s32 	%r5, %r39, %r1;
	add.s32 	%r6, %r55, -1;
	cvt.u16.u32 	%rs1, %r55;
	not.b32 	%r40, %r2;
	add.s32 	%r41, %r36, %r40;
	sub.s32 	%r7, %r41, %r3;
	neg.s32 	%r8, %r5;
	cvt.u16.u32 	%rs3, %r8;
	cvta.to.global.u64 	%rd2, %rd7;
	mov.b32 	%r54, 0;
	mov.b16 	%rs23, 0;
	mov.u16 	%rs24, %rs23;
$L__BB0_2:
	mad.lo.s32 	%r11, %r54, %r8, %r7;
	mul.wide.s32 	%rd9, %r55, 24;
	add.s64 	%rd3, %rd2, %rd9;
	mov.b64 	%rd10, 0;
	st.global.u64 	[%rd3], %rd10;
	st.global.u64 	[%rd3+8], %rd10;
	st.global.u64 	[%rd3+16], %rd10;
	add.s64 	%rd11, %rd1, %rd9;
	ld.global.f64 	%fd1, [%rd11];
	ld.global.f64 	%fd2, [%rd11+8];
	ld.global.f64 	%fd3, [%rd11+16];
	setp.lt.s32 	%p2, %r55, 1;
	mov.f64 	%fd556, 0d0000000000000000;
	mov.f64 	%fd557, %fd556;
	mov.f64 	%fd558, %fd556;
	@%p2 bra 	$L__BB0_14;
	mad.lo.s32 	%r43, %r5, %r54, %r6;
	setp.lt.u32 	%p3, %r43, 7;
	mov.f64 	%fd558, 0d0000000000000000;
	mov.b32 	%r56, 0;
	mov.f64 	%fd557, %fd558;
	mov.f64 	%fd556, %fd558;
	@%p3 bra 	$L__BB0_6;
	add.s64 	%rd26, %rd1, 96;
	and.b32  	%r56, %r55, 2147483640;
	neg.s32 	%r59, %r56;
	mov.f64 	%fd558, 0d0000000000000000;
$L__BB0_5:
	.pragma "nounroll";
	ld.global.f64 	%fd80, [%rd26+-96];
	sub.f64 	%fd81, %fd80, %fd1;
	ld.global.f64 	%fd82, [%rd26+-88];
	sub.f64 	%fd83, %fd82, %fd2;
	ld.global.f64 	%fd84, [%rd26+-80];
	sub.f64 	%fd85, %fd84, %fd3;
	mul.f64 	%fd86, %fd83, %fd83;
	fma.rn.f64 	%fd87, %fd81, %fd81, %fd86;
	fma.rn.f64 	%fd88, %fd85, %fd85, %fd87;
	rsqrt.approx.f64 	%fd89, %fd88;
	mul.f64 	%fd90, %fd89, %fd89;
	mul.f64 	%fd91, %fd89, %fd90;
	fma.rn.f64 	%fd92, %fd81, %fd91, %fd556;
	fma.rn.f64 	%fd93, %fd83, %fd91, %fd557;
	fma.rn.f64 	%fd94, %fd85, %fd91, %fd558;
	ld.global.f64 	%fd95, [%rd26+-72];
	sub.f64 	%fd96, %fd95, %fd1;
	ld.global.f64 	%fd97, [%rd26+-64];
	sub.f64 	%fd98, %fd97, %fd2;
	ld.global.f64 	%fd99, [%rd26+-56];
	sub.f64 	%fd100, %fd99, %fd3;
	mul.f64 	%fd101, %fd98, %fd98;
	fma.rn.f64 	%fd102, %fd96, %fd96, %fd101;
	fma.rn.f64 	%fd103, %fd100, %fd100, %fd102;
	rsqrt.approx.f64 	%fd104, %fd103;
	mul.f64 	%fd105, %fd104, %fd104;
	mul.f64 	%fd106, %fd104, %fd105;
	fma.rn.f64 	%fd107, %fd96, %fd106, %fd92;
	fma.rn.f64 	%fd108, %fd98, %fd106, %fd93;
	fma.rn.f64 	%fd109, %fd100, %fd106, %fd94;
	ld.global.f64 	%fd110, [%rd26+-48];
	sub.f64 	%fd111, %fd110, %fd1;
	ld.global.f64 	%fd112, [%rd26+-40];
	sub.f64 	%fd113, %fd112, %fd2;
	ld.global.f64 	%fd114, [%rd26+-32];
	sub.f64 	%fd115, %fd114, %fd3;
	mul.f64 	%fd116, %fd113, %fd113;
	fma.rn.f64 	%fd117, %fd111, %fd111, %fd116;
	fma.rn.f64 	%fd118, %fd115, %fd115, %fd117;
	rsqrt.approx.f64 	%fd119, %fd118;
	mul.f64 	%fd120, %fd119, %fd119;
	mul.f64 	%fd121, %fd119, %fd120;
	fma.rn.f64 	%fd122, %fd111, %fd121, %fd107;
	fma.rn.f64 	%fd123, %fd113, %fd121, %fd108;
	fma.rn.f64 	%fd124, %fd115, %fd121, %fd109;
	ld.global.f64 	%fd125, [%rd26+-24];
	sub.f64 	%fd126, %fd125, %fd1;
	ld.global.f64 	%fd127, [%rd26+-16];
	sub.f64 	%fd128, %fd127, %fd2;
	ld.global.f64 	%fd129, [%rd26+-8];
	sub.f64 	%fd130, %fd129, %fd3;
	mul.f64 	%fd131, %fd128, %fd128;
	fma.rn.f64 	%fd132, %fd126, %fd126, %fd131;
	fma.rn.f64 	%fd133, %fd130, %fd130, %fd132;
	rsqrt.approx.f64 	%fd134, %fd133;
	mul.f64 	%fd135, %fd134, %fd134;
	mul.f64 	%fd136, %fd134, %fd135;
	fma.rn.f64 	%fd137, %fd126, %fd136, %fd122;
	fma.rn.f64 	%fd138, %fd128, %fd136, %fd123;
	fma.rn.f64 	%fd139, %fd130, %fd136, %fd124;
	ld.global.f64 	%fd140, [%rd26];
	sub.f64 	%fd141, %fd140, %fd1;
	ld.global.f64 	%fd142, [%rd26+8];
	sub.f64 	%fd143, %fd142, %fd2;
	ld.global.f64 	%fd144, [%rd26+16];
	sub.f64 	%fd145, %fd144, %fd3;
	mul.f64 	%fd146, %fd143, %fd143;
	fma.rn.f64 	%fd147, %fd141, %fd141, %fd146;
	fma.rn.f64 	%fd148, %fd145, %fd145, %fd147;
	rsqrt.approx.f64 	%fd149, %fd148;
	mul.f64 	%fd150, %fd149, %fd149;
	mul.f64 	%fd151, %fd149, %fd150;
	fma.rn.f64 	%fd152, %fd141, %fd151, %fd137;
	fma.rn.f64 	%fd153, %fd143, %fd151, %fd138;
	fma.rn.f64 	%fd154, %fd145, %fd151, %fd139;
	ld.global.f64 	%fd155, [%rd26+24];
	sub.f64 	%fd156, %fd155, %fd1;
	ld.global.f64 	%fd157, [%rd26+32];
	sub.f64 	%fd158, %fd157, %fd2;
	ld.global.f64 	%fd159, [%rd26+40];
	sub.f64 	%fd160, %fd159, %fd3;
	mul.f64 	%fd161, %fd158, %fd158;
	fma.rn.f64 	%fd162, %fd156, %fd156, %fd161;
	fma.rn.f64 	%fd163, %fd160, %fd160, %fd162;
	rsqrt.approx.f64 	%fd164, %fd163;
	mul.f64 	%fd165, %fd164, %fd164;
	mul.f64 	%fd166, %fd164, %fd165;
	fma.rn.f64 	%fd167, %fd156, %fd166, %fd152;
	fma.rn.f64 	%fd168, %fd158, %fd166, %fd153;
	fma.rn.f64 	%fd169, %fd160, %fd166, %fd154;
	ld.global.f64 	%fd170, [%rd26+48];
	sub.f64 	%fd171, %fd170, %fd1;
	ld.global.f64 	%fd172, [%rd26+56];
	sub.f64 	%fd173, %fd172, %fd2;
	ld.global.f64 	%fd174, [%rd26+64];
	sub.f64 	%fd175, %fd174, %fd3;
	mul.f64 	%fd176, %fd173, %fd173;
	fma.rn.f64 	%fd177, %fd171, %fd171, %fd176;
	fma.rn.f64 	%fd178, %fd175, %fd175, %fd177;
	rsqrt.approx.f64 	%fd179, %fd178;
	mul.f64 	%fd180, %fd179, %fd179;
	mul.f64 	%fd181, %fd179, %fd180;
	fma.rn.f64 	%fd182, %fd171, %fd181, %fd167;
	fma.rn.f64 	%fd183, %fd173, %fd181, %fd168;
	fma.rn.f64 	%fd184, %fd175, %fd181, %fd169;
	ld.global.f64 	%fd185, [%rd26+72];
	sub.f64 	%fd186, %fd185, %fd1;
	ld.global.f64 	%fd187, [%rd26+80];
	sub.f64 	%fd188, %fd187, %fd2;
	ld.global.f64 	%fd189, [%rd26+88];
	sub.f64 	%fd190, %fd189, %fd3;
	mul.f64 	%fd191, %fd188, %fd188;
	fma.rn.f64 	%fd192, %fd186, %fd186, %fd191;
	fma.rn.f64 	%fd193, %fd190, %fd190, %fd192;
	rsqrt.approx.f64 	%fd194, %fd193;
	mul.f64 	%fd195, %fd194, %fd194;
	mul.f64 	%fd196, %fd194, %fd195;
	fma.rn.f64 	%fd556, %fd186, %fd196, %fd182;
	fma.rn.f64 	%fd557, %fd188, %fd196, %fd183;
	fma.rn.f64 	%fd558, %fd190, %fd196, %fd184;
	add.s32 	%r59, %r59, 8;
	add.s64 	%rd26, %rd26, 192;
	setp.eq.s32 	%p4, %r59, 0;
	@%p4 bra 	$L__BB0_6;
	bra.uni 	$L__BB0_5;
$L__BB0_6:
	and.b32  	%r44, %r55, 7;
	setp.eq.s32 	%p5, %r44, 0;
	@%p5 bra 	$L__BB0_14;
	cvt.u16.u32 	%rs12, %r5;
	mad.lo.s16 	%rs13, %rs24, %rs12, %rs1;
	cvt.u32.u16 	%r45, %rs13;
	and.b32  	%r15, %r45, 7;
	add.s32 	%r46, %r15, -1;
	setp.lt.u32 	%p6, %r46, 3;
	@%p6 bra 	$L__BB0_9;
	mul.wide.u32 	%rd12, %r56, 24;
	add.s64 	%rd13, %rd1, %rd12;
	ld.global.f64 	%fd198, [%rd13];
	sub.f64 	%fd199, %fd198, %fd1;
	ld.global.f64 	%fd200, [%rd13+8];
	sub.f64 	%fd201, %fd200, %fd2;
	ld.global.f64 	%fd202, [%rd13+16];
	sub.f64 	%fd203, %fd202, %fd3;
	mul.f64 	%fd204, %fd201, %fd201;
	fma.rn.f64 	%fd205, %fd199, %fd199, %fd204;
	fma.rn.f64 	%fd206, %fd203, %fd203, %fd205;
	rsqrt.approx.f64 	%fd207, %fd206;
	mul.f64 	%fd208, %fd207, %fd207;
	mul.f64 	%fd209, %fd207, %fd208;
	fma.rn.f64 	%fd210, %fd199, %fd209, %fd556;
	fma.rn.f64 	%fd211, %fd201, %fd209, %fd557;
	fma.rn.f64 	%fd212, %fd203, %fd209, %fd558;
	ld.global.f64 	%fd213, [%rd13+24];
	sub.f64 	%fd214, %fd213, %fd1;
	ld.global.f64 	%fd215, [%rd13+32];
	sub.f64 	%fd216, %fd215, %fd2;
	ld.global.f64 	%fd217, [%rd13+40];
	sub.f64 	%fd218, %fd217, %fd3;
	mul.f64 	%fd219, %fd216, %fd216;
	fma.rn.f64 	%fd220, %fd214, %fd214, %fd219;
	fma.rn.f64 	%fd221, %fd218, %fd218, %fd220;
	rsqrt.approx.f64 	%fd222, %fd221;
	mul.f64 	%fd223, %fd222, %fd222;
	mul.f64 	%fd224, %fd222, %fd223;
	fma.rn.f64 	%fd225, %fd214, %fd224, %fd210;
	fma.rn.f64 	%fd226, %fd216, %fd224, %fd211;
	fma.rn.f64 	%fd227, %fd218, %fd224, %fd212;
	ld.global.f64 	%fd228, [%rd13+48];
	sub.f64 	%fd229, %fd228, %fd1;
	ld.global.f64 	%fd230, [%rd13+56];
	sub.f64 	%fd231, %fd230, %fd2;
	ld.global.f64 	%fd232, [%rd13+64];
	sub.f64 	%fd233, %fd232, %fd3;
	mul.f64 	%fd234, %fd231, %fd231;
	fma.rn.f64 	%fd235, %fd229, %fd229, %fd234;
	fma.rn.f64 	%fd236, %fd233, %fd233, %fd235;
	rsqrt.approx.f64 	%fd237, %fd236;
	mul.f64 	%fd238, %fd237, %fd237;
	mul.f64 	%fd239, %fd237, %fd238;
	fma.rn.f64 	%fd240, %fd229, %fd239, %fd225;
	fma.rn.f64 	%fd241, %fd231, %fd239, %fd226;
	fma.rn.f64 	%fd242, %fd233, %fd239, %fd227;
	ld.global.f64 	%fd243, [%rd13+72];
	sub.f64 	%fd244, %fd243, %fd1;
	ld.global.f64 	%fd245, [%rd13+80];
	sub.f64 	%fd246, %fd245, %fd2;
	ld.global.f64 	%fd247, [%rd13+88];
	sub.f64 	%fd248, %fd247, %fd3;
	mul.f64 	%fd249, %fd246, %fd246;
	fma.rn.f64 	%fd250, %fd244, %fd244, %fd249;
	fma.rn.f64 	%fd251, %fd248, %fd248, %fd250;
	rsqrt.approx.f64 	%fd252, %fd251;
	mul.f64 	%fd253, %fd252, %fd252;
	mul.f64 	%fd254, %fd252, %fd253;
	fma.rn.f64 	%fd556, %fd244, %fd254, %fd240;
	fma.rn.f64 	%fd557, %fd246, %fd254, %fd241;
	fma.rn.f64 	%fd558, %fd248, %fd254, %fd242;
	add.s32 	%r56, %r56, 4;
$L__BB0_9:
	and.b32  	%r47, %r15, 3;
	setp.eq.s32 	%p7, %r47, 0;
	@%p7 bra 	$L__BB0_14;
	cvt.u16.u32 	%rs14, %r5;
	mad.lo.s16 	%rs6, %rs23, %rs14, %rs1;
	and.b16  	%rs15, %rs6, 3;
	setp.eq.s16 	%p8, %rs15, 1;
	@%p8 bra 	$L__BB0_12;
	mul.wide.u32 	%rd14, %r56, 24;
	add.s64 	%rd15, %rd1, %rd14;
	ld.global.f64 	%fd256, [%rd15];
	sub.f64 	%fd257, %fd256, %fd1;
	ld.global.f64 	%fd258, [%rd15+8];
	sub.f64 	%fd259, %fd258, %fd2;
	ld.global.f64 	%fd260, [%rd15+16];
	sub.f64 	%fd261, %fd260, %fd3;
	mul.f64 	%fd262, %fd259, %fd259;
	fma.rn.f64 	%fd263, %fd257, %fd257, %fd262;
	fma.rn.f64 	%fd264, %fd261, %fd261, %fd263;
	rsqrt.approx.f64 	%fd265, %fd264;
	mul.f64 	%fd266, %fd265, %fd265;
	mul.f64 	%fd267, %fd265, %fd266;
	fma.rn.f64 	%fd268, %fd257, %fd267, %fd556;
	fma.rn.f64 	%fd269, %fd259, %fd267, %fd557;
	fma.rn.f64 	%fd270, %fd261, %fd267, %fd558;
	ld.global.f64 	%fd271, [%rd15+24];
	sub.f64 	%fd272, %fd271, %fd1;
	ld.global.f64 	%fd273, [%rd15+32];
	sub.f64 	%fd274, %fd273, %fd2;
	ld.global.f64 	%fd275, [%rd15+40];
	sub.f64 	%fd276, %fd275, %fd3;
	mul.f64 	%fd277, %fd274, %fd274;
	fma.rn.f64 	%fd278, %fd272, %fd272, %fd277;
	fma.rn.f64 	%fd279, %fd276, %fd276, %fd278;
	rsqrt.approx.f64 	%fd280, %fd279;
	mul.f64 	%fd281, %fd280, %fd280;
	mul.f64 	%fd282, %fd280, %fd281;
	fma.rn.f64 	%fd556, %fd272, %fd282, %fd268;
	fma.rn.f64 	%fd557, %fd274, %fd282, %fd269;
	fma.rn.f64 	%fd558, %fd276, %fd282, %fd270;
	add.s32 	%r56, %r56, 2;
$L__BB0_12:
	and.b16  	%rs16, %rs6, 1;
	setp.eq.b16 	%p9, %rs16, 1;
	not.pred 	%p10, %p9;
	@%p10 bra 	$L__BB0_14;
	mul.wide.u32 	%rd16, %r56, 24;
	add.s64 	%rd17, %rd1, %rd16;
	ld.global.f64 	%fd283, [%rd17];
	sub.f64 	%fd284, %fd283, %fd1;
	ld.global.f64 	%fd285, [%rd17+8];
	sub.f64 	%fd286, %fd285, %fd2;
	ld.global.f64 	%fd287, [%rd17+16];
	sub.f64 	%fd288, %fd287, %fd3;
	mul.f64 	%fd289, %fd286, %fd286;
	fma.rn.f64 	%fd290, %fd284, %fd284, %fd289;
	fma.rn.f64 	%fd291, %fd288, %fd288, %fd290;
	rsqrt.approx.f64 	%fd292, %fd291;
	mul.f64 	%fd293, %fd292, %fd292;
	mul.f64 	%fd294, %fd292, %fd293;
	fma.rn.f64 	%fd556, %fd284, %fd294, %fd556;
	fma.rn.f64 	%fd557, %fd286, %fd294, %fd557;
	fma.rn.f64 	%fd558, %fd288, %fd294, %fd558;
$L__BB0_14:
	add.s32 	%r62, %r55, 1;
	setp.ge.s32 	%p11, %r62, %r36;
	@%p11 bra 	$L__BB0_26;
	add.s32 	%r48, %r11, -1;
	setp.lt.u32 	%p12, %r48, 7;
	@%p12 bra 	$L__BB0_18;
	and.b32  	%r21, %r11, -8;
	mov.b32 	%r61, 0;
$L__BB0_17:
	.pragma "nounroll";
	mul.wide.s32 	%rd18, %r62, 24;
	add.s64 	%rd19, %rd1, %rd18;
	ld.global.f64 	%fd296, [%rd19];
	sub.f64 	%fd297, %fd296, %fd1;
	ld.global.f64 	%fd298, [%rd19+8];
	sub.f64 	%fd299, %fd298, %fd2;
	ld.global.f64 	%fd300, [%rd19+16];
	sub.f64 	%fd301, %fd300, %fd3;
	mul.f64 	%fd302, %fd299, %fd299;
	fma.rn.f64 	%fd303, %fd297, %fd297, %fd302;
	fma.rn.f64 	%fd304, %fd301, %fd301, %fd303;
	rsqrt.approx.f64 	%fd305, %fd304;
	mul.f64 	%fd306, %fd305, %fd305;
	mul.f64 	%fd307, %fd305, %fd306;
	fma.rn.f64 	%fd308, %fd297, %fd307, %fd556;
	fma.rn.f64 	%fd309, %fd299, %fd307, %fd557;
	fma.rn.f64 	%fd310, %fd301, %fd307, %fd558;
	ld.global.f64 	%fd311, [%rd19+24];
	sub.f64 	%fd312, %fd311, %fd1;
	ld.global.f64 	%fd313, [%rd19+32];
	sub.f64 	%fd314, %fd313, %fd2;
	ld.global.f64 	%fd315, [%rd19+40];
	sub.f64 	%fd316, %fd315, %fd3;
	mul.f64 	%fd317, %fd314, %fd314;
	fma.rn.f64 	%fd318, %fd312, %fd312, %fd317;
	fma.rn.f64 	%fd319, %fd316, %fd316, %fd318;
	rsqrt.approx.f64 	%fd320, %fd319;
	mul.f64 	%fd321, %fd320, %fd320;
	mul.f64 	%fd322, %fd320, %fd321;
	fma.rn.f64 	%fd323, %fd312, %fd322, %fd308;
	fma.rn.f64 	%fd324, %fd314, %fd322, %fd309;
	fma.rn.f64 	%fd325, %fd316, %fd322, %fd310;
	ld.global.f64 	%fd326, [%rd19+48];
	sub.f64 	%fd327, %fd326, %fd1;
	ld.global.f64 	%fd328, [%rd19+56];
	sub.f64 	%fd329, %fd328, %fd2;
	ld.global.f64 	%fd330, [%rd19+64];
	sub.f64 	%fd331, %fd330, %fd3;
	mul.f64 	%fd332, %fd329, %fd329;
	fma.rn.f64 	%fd333, %fd327, %fd327, %fd332;
	fma.rn.f64 	%fd334, %fd331, %fd331, %fd333;
	rsqrt.approx.f64 	%fd335, %fd334;
	mul.f64 	%fd336, %fd335, %fd335;
	mul.f64 	%fd337, %fd335, %fd336;
	fma.rn.f64 	%fd338, %fd327, %fd337, %fd323;
	fma.rn.f64 	%fd339, %fd329, %fd337, %fd324;
	fma.rn.f64 	%fd340, %fd331, %fd337, %fd325;
	ld.global.f64 	%fd341, [%rd19+72];
	sub.f64 	%fd342, %fd341, %fd1;
	ld.global.f64 	%fd343, [%rd19+80];
	sub.f64 	%fd344, %fd343, %fd2;
	ld.global.f64 	%fd345, [%rd19+88];
	sub.f64 	%fd346, %fd345, %fd3;
	mul.f64 	%fd347, %fd344, %fd344;
	fma.rn.f64 	%fd348, %fd342, %fd342, %fd347;
	fma.rn.f64 	%fd349, %fd346, %fd346, %fd348;
	rsqrt.approx.f64 	%fd350, %fd349;
	mul.f64 	%fd351, %fd350, %fd350;
	mul.f64 	%fd352, %fd350, %fd351;
	fma.rn.f64 	%fd353, %fd342, %fd352, %fd338;
	fma.rn.f64 	%fd354, %fd344, %fd352, %fd339;
	fma.rn.f64 	%fd355, %fd346, %fd352, %fd340;
	ld.global.f64 	%fd356, [%rd19+96];
	sub.f64 	%fd357, %fd356, %fd1;
	ld.global.f64 	%fd358, [%rd19+104];
	sub.f64 	%fd359, %fd358, %fd2;
	ld.global.f64 	%fd360, [%rd19+112];
	sub.f64 	%fd361, %fd360, %fd3;
	mul.f64 	%fd362, %fd359, %fd359;
	fma.rn.f64 	%fd363, %fd357, %fd357, %fd362;
	fma.rn.f64 	%fd364, %fd361, %fd361, %fd363;
	rsqrt.approx.f64 	%fd365, %fd364;
	mul.f64 	%fd366, %fd365, %fd365;
	mul.f64 	%fd367, %fd365, %fd366;
	fma.rn.f64 	%fd368, %fd357, %fd367, %fd353;
	fma.rn.f64 	%fd369, %fd359, %fd367, %fd354;
	fma.rn.f64 	%fd370, %fd361, %fd367, %fd355;
	ld.global.f64 	%fd371, [%rd19+120];
	sub.f64 	%fd372, %fd371, %fd1;
	ld.global.f64 	%fd373, [%rd19+128];
	sub.f64 	%fd374, %fd373, %fd2;
	ld.global.f64 	%fd375, [%rd19+136];
	sub.f64 	%fd376, %fd375, %fd3;
	mul.f64 	%fd377, %fd374, %fd374;
	fma.rn.f64 	%fd378, %fd372, %fd372, %fd377;
	fma.rn.f64 	%fd379, %fd376, %fd376, %fd378;
	rsqrt.approx.f64 	%fd380, %fd379;
	mul.f64 	%fd381, %fd380, %fd380;
	mul.f64 	%fd382, %fd380, %fd381;
	fma.rn.f64 	%fd383, %fd372, %fd382, %fd368;
	fma.rn.f64 	%fd384, %fd374, %fd382, %fd369;
	fma.rn.f64 	%fd385, %fd376, %fd382, %fd370;
	ld.global.f64 	%fd386, [%rd19+144];
	sub.f64 	%fd387, %fd386, %fd1;
	ld.global.f64 	%fd388, [%rd19+152];
	sub.f64 	%fd389, %fd388, %fd2;
	ld.global.f64 	%fd390, [%rd19+160];
	sub.f64 	%fd391, %fd390, %fd3;
	mul.f64 	%fd392, %fd389, %fd389;
	fma.rn.f64 	%fd393, %fd387, %fd387, %fd392;
	fma.rn.f64 	%fd394, %fd391, %fd391, %fd393;
	rsqrt.approx.f64 	%fd395, %fd394;
	mul.f64 	%fd396, %fd395, %fd395;
	mul.f64 	%fd397, %fd395, %fd396;
	fma.rn.f64 	%fd398, %fd387, %fd397, %fd383;
	fma.rn.f64 	%fd399, %fd389, %fd397, %fd384;
	fma.rn.f64 	%fd400, %fd391, %fd397, %fd385;
	ld.global.f64 	%fd401, [%rd19+168];
	sub.f64 	%fd402, %fd401, %fd1;
	ld.global.f64 	%fd403, [%rd19+176];
	sub.f64 	%fd404, %fd403, %fd2;
	ld.global.f64 	%fd405, [%rd19+184];
	sub.f64 	%fd406, %fd405, %fd3;
	mul.f64 	%fd407, %fd404, %fd404;
	fma.rn.f64 	%fd408, %fd402, %fd402, %fd407;
	fma.rn.f64 	%fd409, %fd406, %fd406, %fd408;
	rsqrt.approx.f64 	%fd410, %fd409;
	mul.f64 	%fd411, %fd410, %fd410;
	mul.f64 	%fd412, %fd410, %fd411;
	fma.rn.f64 	%fd556, %fd402, %fd412, %fd398;
	fma.rn.f64 	%fd557, %fd404, %fd412, %fd399;
	fma.rn.f64 	%fd558, %fd406, %fd412, %fd400;
	add.s32 	%r62, %r62, 8;
	add.s32 	%r61, %r61, 8;
	setp.ne.s32 	%p13, %r61, %r21;
	@%p13 bra 	$L__BB0_17;
$L__BB0_18:
	and.b32  	%r50, %r11, 7;
	setp.eq.s32 	%p14, %r50, 0;
	@%p14 bra 	$L__BB0_26;
	cvt.u16.u32 	%rs17, %r8;
	cvt.u16.u32 	%rs18, %r7;
	mad.lo.s16 	%rs19, %rs24, %rs17, %rs18;
	cvt.u32.u16 	%r51, %rs19;
	and.b32  	%r29, %r51, 7;
	add.s32 	%r52, %r29, -1;
	setp.lt.u32 	%p15, %r52, 3;
	@%p15 bra 	$L__BB0_21;
	mul.wide.s32 	%rd20, %r62, 24;
	add.s64 	%rd21, %rd1, %rd20;
	ld.global.f64 	%fd414, [%rd21];
	sub.f64 	%fd415, %fd414, %fd1;
	ld.global.f64 	%fd416, [%rd21+8];
	sub.f64 	%fd417, %fd416, %fd2;
	ld.global.f64 	%fd418, [%rd21+16];
	sub.f64 	%fd419, %fd418, %fd3;
	mul.f64 	%fd420, %fd417, %fd417;
	fma.rn.f64 	%fd421, %fd415, %fd415, %fd420;
	fma.rn.f64 	%fd422, %fd419, %fd419, %fd421;
	rsqrt.approx.f64 	%fd423, %fd422;
	mul.f64 	%fd424, %fd423, %fd423;
	mul.f64 	%fd425, %fd423, %fd424;
	fma.rn.f64 	%fd426, %fd415, %fd425, %fd556;
	fma.rn.f64 	%fd427, %fd417, %fd425, %fd557;
	fma.rn.f64 	%fd428, %fd419, %fd425, %fd558;
	ld.global.f64 	%fd429, [%rd21+24];
	sub.f64 	%fd430, %fd429, %fd1;
	ld.global.f64 	%fd431, [%rd21+32];
	sub.f64 	%fd432, %fd431, %fd2;
	ld.global.f64 	%fd433, [%rd21+40];
	sub.f64 	%fd434, %fd433, %fd3;
	mul.f64 	%fd435, %fd432, %fd432;
	fma.rn.f64 	%fd436, %fd430, %fd430, %fd435;
	fma.rn.f64 	%fd437, %fd434, %fd434, %fd436;
	rsqrt.approx.f64 	%fd438, %fd437;
	mul.f64 	%fd439, %fd438, %fd438;
	mul.f64 	%fd440, %fd438, %fd439;
	fma.rn.f64 	%fd441, %fd430, %fd440, %fd426;
	fma.rn.f64 	%fd442, %fd432, %fd440, %fd427;
	fma.rn.f64 	%fd443, %fd434, %fd440, %fd428;
	ld.global.f64 	%fd444, [%rd21+48];
	sub.f64 	%fd445, %fd444, %fd1;
	ld.global.f64 	%fd446, [%rd21+56];
	sub.f64 	%fd447, %fd446, %fd2;
	ld.global.f64 	%fd448, [%rd21+64];
	sub.f64 	%fd449, %fd448, %fd3;
	mul.f64 	%fd450, %fd447, %fd447;
	fma.rn.f64 	%fd451, %fd445, %fd445, %fd450;
	fma.rn.f64 	%fd452, %fd449, %fd449, %fd451;
	rsqrt.approx.f64 	%fd453, %fd452;
	mul.f64 	%fd454, %fd453, %fd453;
	mul.f64 	%fd455, %fd453, %fd454;
	fma.rn.f64 	%fd456, %fd445, %fd455, %fd441;
	fma.rn.f64 	%fd457, %fd447, %fd455, %fd442;
	fma.rn.f64 	%fd458, %fd449, %fd455, %fd443;
	ld.global.f64 	%fd459, [%rd21+72];
	sub.f64 	%fd460, %fd459, %fd1;
	ld.global.f64 	%fd461, [%rd21+80];
	sub.f64 	%fd462, %fd461, %fd2;
	ld.global.f64 	%fd463, [%rd21+88];
	sub.f64 	%fd464, %fd463, %fd3;
	mul.f64 	%fd465, %fd462, %fd462;
	fma.rn.f64 	%fd466, %fd460, %fd460, %fd465;
	fma.rn.f64 	%fd467, %fd464, %fd464, %fd466;
	rsqrt.approx.f64 	%fd468, %fd467;
	mul.f64 	%fd469, %fd468, %fd468;
	mul.f64 	%fd470, %fd468, %fd469;
	fma.rn.f64 	%fd556, %fd460, %fd470, %fd456;
	fma.rn.f64 	%fd557, %fd462, %fd470, %fd457;
	fma.rn.f64 	%fd558, %fd464, %fd470, %fd458;
	add.s32 	%r62, %r62, 4;
$L__BB0_21:
	and.b32  	%r53, %r29, 3;
	setp.eq.s32 	%p16, %r53, 0;
	@%p16 bra 	$L__BB0_26;
	cvt.u16.u32 	%rs20, %r7;
	mad.lo.s16 	%rs7, %rs23, %rs3, %rs20;
	and.b16  	%rs21, %rs7, 3;
	setp.eq.s16 	%p17, %rs21, 1;
	@%p17 bra 	$L__BB0_24;
	mul.wide.s32 	%rd22, %r62, 24;
	add.s64 	%rd23, %rd1, %rd22;
	ld.global.f64 	%fd472, [%rd23];
	sub.f64 	%fd473, %fd472, %fd1;
	ld.global.f64 	%fd474, [%rd23+8];
	sub.f64 	%fd475, %fd474, %fd2;
	ld.global.f64 	%fd476, [%rd23+16];
	sub.f64 	%fd477, %fd476, %fd3;
	mul.f64 	%fd478, %fd475, %fd475;
	fma.rn.f64 	%fd479, %fd473, %fd473, %fd478;
	fma.rn.f64 	%fd480, %fd477, %fd477, %fd479;
	rsqrt.approx.f64 	%fd481, %fd480;
	mul.f64 	%fd482, %fd481, %fd481;
	mul.f64 	%fd483, %fd481, %fd482;
	fma.rn.f64 	%fd484, %fd473, %fd483, %fd556;
	fma.rn.f64 	%fd485, %fd475, %fd483, %fd557;
	fma.rn.f64 	%fd486, %fd477, %fd483, %fd558;
	ld.global.f64 	%fd487, [%rd23+24];
	sub.f64 	%fd488, %fd487, %fd1;
	ld.global.f64 	%fd489, [%rd23+32];
	sub.f64 	%fd490, %fd489, %fd2;
	ld.global.f64 	%fd491, [%rd23+40];
	sub.f64 	%fd492, %fd491, %fd3;
	mul.f64 	%fd493, %fd490, %fd490;
	fma.rn.f64 	%fd494, %fd488, %fd488, %fd493;
	fma.rn.f64 	%fd495, %fd492, %fd492, %fd494;
	rsqrt.approx.f64 	%fd496, %fd495;
	mul.f64 	%fd497, %fd496, %fd496;
	mul.f64 	%fd498, %fd496, %fd497;
	fma.rn.f64 	%fd556, %fd488, %fd498, %fd484;
	fma.rn.f64 	%fd557, %fd490, %fd498, %fd485;
	fma.rn.f64 	%fd558, %fd492, %fd498, %fd486;
	add.s32 	%r62, %r62, 2;
$L__BB0_24:
	and.b16  	%rs22, %rs7, 1;
	setp.eq.b16 	%p18, %rs22, 1;
	not.pred 	%p19, %p18;
	@%p19 bra 	$L__BB0_26;
	mul.wide.s32 	%rd24, %r62, 24;
	add.s64 	%rd25, %rd1, %rd24;
	ld.global.f64 	%fd499, [%rd25];
	sub.f64 	%fd500, %fd499, %fd1;
	ld.global.f64 	%fd501, [%rd25+8];
	sub.f64 	%fd502, %fd501, %fd2;
	ld.global.f64 	%fd503, [%rd25+16];
	sub.f64 	%fd504, %fd503, %fd3;
	mul.f64 	%fd505, %fd502, %fd502;
	fma.rn.f64 	%fd506, %fd500, %fd500, %fd505;
	fma.rn.f64 	%fd507, %fd504, %fd504, %fd506;
	rsqrt.approx.f64 	%fd508, %fd507;
	mul.f64 	%fd509, %fd508, %fd508;
	mul.f64 	%fd510, %fd508, %fd509;
	fma.rn.f64 	%fd556, %fd500, %fd510, %fd556;
	fma.rn.f64 	%fd557, %fd502, %fd510, %fd557;
	fma.rn.f64 	%fd558, %fd504, %fd510, %fd558;
$L__BB0_26:
	st.global.f64 	[%rd3], %fd556;
	st.global.f64 	[%rd3+8], %fd557;
	st.global.f64 	[%rd3+16], %fd558;
	add.s32 	%r55, %r55, %r5;
	setp.lt.s32 	%p20, %r55, %r36;
	add.s32 	%r54, %r54, 1;
	add.s16 	%rs24, %rs24, 1;
	add.s16 	%rs23, %rs23, 1;
	@%p20 bra 	$L__BB0_2;
$L__BB0_27:
	ret;

}


// ===== COMPILED SASS (sm_100) =====

	.target	sm_100

	.elftype	@"ET_EXEC"


//--------------------- .note.nv.tkinfo           --------------------------
	.section	.note.nv.tkinfo,"",@"SHT_NOTE"
	.sectionflags	@"SHF_NOTE_NV_TKINFO"
	.tkinfo
        /*0018*/ 	.word	0x00000002
        /*0030*/ 	.string	""
        /*0030*/ 	.string	"ptxas"
        /*0030*/ 	.string	"Cuda compilation tools, release 13.0, V13.0.88"
        /*0030*/ 	.string	"Build cuda_13.0.r13.0/compiler.36424714_0"
        /*0030*/ 	.string	"-arch sm_100 -m 64 "



//--------------------- .note.nv.cuinfo           --------------------------
	.section	.note.nv.cuinfo,"",@"SHT_NOTE"
	.sectionflags	@"SHF_NOTE_NV_CUINFO"
        /*0018*/ 	.short	0x0002
        /*001a*/ 	.short	0x0064
        /*001c*/ 	.short	0x0082
	.zero		2


//--------------------- .nv.info                  --------------------------
	.section	.nv.info,"",@"SHT_CUDA_INFO"
	.align	4


	//----- nvinfo : EIATTR_REGCOUNT
	.align		4
        /*0000*/ 	.byte	0x04, 0x2f
        /*0002*/ 	.short	(.L_1 - .L_0)
	.align		4
.L_0:
        /*0004*/ 	.word	index@(_Z19computeForcesKerneliPK7double3PS_)
        /*0008*/ 	.word	0x00000036


	//----- nvinfo : EIATTR_FRAME_SIZE
	.align		4
.L_1:
        /*000c*/ 	.byte	0x04, 0x11
        /*000e*/ 	.short	(.L_3 - .L_2)
	.align		4
.L_2:
        /*0010*/ 	.word	index@($__internal_0_$__cuda_sm20_drsqrt_f64_slowpath_v2)
        /*0014*/ 	.word	0x00000000


	//----- nvinfo : EIATTR_FRAME_SIZE
	.align		4
.L_3:
        /*0018*/ 	.byte	0x04, 0x11
        /*001a*/ 	.short	(.L_5 - .L_4)
	.align		4
.L_4:
        /*001c*/ 	.word	index@(_Z19computeForcesKerneliPK7double3PS_)
        /*0020*/ 	.word	0x00000000


	//----- nvinfo : EIATTR_MIN_STACK_SIZE
	.align		4
.L_5:
        /*0024*/ 	.byte	0x04, 0x12
        /*0026*/ 	.short	(.L_7 - .L_6)
	.align		4
.L_6:
        /*0028*/ 	.word	index@(_Z19computeForcesKerneliPK7double3PS_)
        /*002c*/ 	.word	0x00000000
.L_7:


//--------------------- .nv.compat                --------------------------
	.section	.nv.compat,"",@"SHT_CUDA_COMPAT_INFO"
	.align	4
        /*0000*/ 	.byte	0x02, 0x09, 0x00, 0x00, 0x02, 0x02, 0x01, 0x00, 0x02, 0x05, 0x05, 0x00, 0x03, 0x07, 0x01, 0x01
        /*0010*/ 	.byte	0x02, 0x03, 0x00, 0x00, 0x02, 0x06, 0x01, 0x00, 0x04, 0x0b, 0x08, 0x00, 0x01, 0x00, 0x00, 0x00
        /*0020*/ 	.byte	0x00, 0x00, 0x00, 0x00


//--------------------- .nv.info._Z19computeForcesKerneliPK7double3PS_ --------------------------
	.section	.nv.info._Z19computeForcesKerneliPK7double3PS_,"",@"SHT_CUDA_INFO"
	.sectionflags	@""
	.align	4


	//----- nvinfo : EIATTR_CUDA_API_VERSION
	.align		4
        /*0000*/ 	.byte	0x04, 0x37
        /*0002*/ 	.short	(.L_9 - .L_8)
.L_8:
        /*0004*/ 	.word	0x00000082


	//----- nvinfo : EIATTR_KPARAM_INFO
	.align		4
.L_9:
        /*0008*/ 	.byte	0x04, 0x17
        /*000a*/ 	.short	(.L_11 - .L_10)
.L_10:
        /*000c*/ 	.word	0x00000000
        /*0010*/ 	.short	0x0002
        /*0012*/ 	.short	0x0010
        /*0014*/ 	.byte	0x00, 0xf5, 0x21, 0x00


	//----- nvinfo : EIATTR_KPARAM_INFO
	.align		4
.L_11:
        /*0018*/ 	.byte	0x04, 0x17
        /*001a*/ 	.short	(.L_13 - .L_12)
.L_12:
        /*001c*/ 	.word	0x00000000
        /*0020*/ 	.short	0x0001
        /*0022*/ 	.short	0x0008
        /*0024*/ 	.byte	0x00, 0xf5, 0x21, 0x00


	//----- nvinfo : EIATTR_KPARAM_INFO
	.align		4
.L_13:
        /*0028*/ 	.byte	0x04, 0x17
        /*002a*/ 	.short	(.L_15 - .L_14)
.L_14:
        /*002c*/ 	.word	0x00000000
        /*0030*/ 	.short	0x0000
        /*0032*/ 	.short	0x0000
        /*0034*/ 	.byte	0x00, 0xf0, 0x11, 0x00


	//----- nvinfo : EIATTR_SPARSE_MMA_MASK
	.align		4
.L_15:
        /*0038*/ 	.byte	0x03, 0x50
        /*003a*/ 	.short	0x0000


	//----- nvinfo : EIATTR_MAXREG_COUNT
	.align		4
        /*003c*/ 	.byte	0x03, 0x1b
        /*003e*/ 	.short	0x00ff


	//----- nvinfo : EIATTR_MERCURY_ISA_VERSION
	.align		4
        /*0040*/ 	.byte	0x03, 0x5f
        /*0042*/ 	.short	0x0101


	//----- nvinfo : EIATTR_VRC_CTA_INIT_COUNT
	.align		4
        /*0044*/ 	.byte	0x02, 0x4a
	.zero		1
	.zero		1


	//----- nvinfo : EIATTR_EXIT_INSTR_OFFSETS
	.align		4
        /*0048*/ 	.byte	0x04, 0x1c
        /*004a*/ 	.short	(.L_17 - .L_16)


	//   ....[0]....
.L_16:
        /*004c*/ 	.word	0x00000080


	//   ....[1]....
        /*0050*/ 	.word	0x000045e0


	//----- nvinfo : EIATTR_CRS_STACK_SIZE
	.align		4
.L_17:
        /*0054*/ 	.byte	0x04, 0x1e
        /*0056*/ 	.short	(.L_19 - .L_18)
.L_18:
        /*0058*/ 	.word	0x00000000


	//----- nvinfo : EIATTR_CBANK_PARAM_SIZE
	.align		4
.L_19:
        /*005c*/ 	.byte	0x03, 0x19
        /*005e*/ 	.short	0x0018


	//----- nvinfo : EIATTR_PARAM_CBANK
	.align		4
        /*0060*/ 	.byte	0x04, 0x0a
        /*0062*/ 	.short	(.L_21 - .L_20)
	.align		4
.L_20:
        /*0064*/ 	.word	index@(.nv.constant0._Z19computeForcesKerneliPK7double3PS_)
        /*0068*/ 	.short	0x0380
        /*006a*/ 	.short	0x0018


	//----- nvinfo : EIATTR_SW_WAR
	.align		4
.L_21:
        /*006c*/ 	.byte	0x04, 0x36
        /*006e*/ 	.short	(.L_23 - .L_22)
.L_22:
        /*0070*/ 	.word	0x00000008
.L_23:


//--------------------- .nv.callgraph             --------------------------
	.section	.nv.callgraph,"",@"SHT_CUDA_CALLGRAPH"
	.align	4
	.sectionentsize	8
	.align		4
        /*0000*/ 	.word	0x00000000
	.align		4
        /*0004*/ 	.word	0xffffffff
	.align		4
        /*0008*/ 	.word	0x00000000
	.align		4
        /*000c*/ 	.word	0xfffffffe
	.align		4
        /*0010*/ 	.word	0x00000000
	.align		4
        /*0014*/ 	.word	0xfffffffd
	.align		4
        /*0018*/ 	.word	0x00000000
	.align		4
        /*001c*/ 	.word	0xfffffffc


//--------------------- .text._Z19computeForcesKerneliPK7double3PS_ --------------------------
	.section	.text._Z19computeForcesKerneliPK7double3PS_,"ax",@progbits
	.align	128
        .global         _Z19computeForcesKerneliPK7double3PS_
        .type           _Z19computeForcesKerneliPK7double3PS_,@function
        .size           _Z19computeForcesKerneliPK7double3PS_,(.L_x_84 - _Z19computeForcesKerneliPK7double3PS_)
        .other          _Z19computeForcesKerneliPK7double3PS_,@"STO_CUDA_ENTRY STV_DEFAULT"
_Z19computeForcesKerneliPK7double3PS_:
.text._Z19computeForcesKerneliPK7double3PS_:
[----:B------:R-:W-:Y:S01]  /*0000*/  LDC R1, c[0x0][0x37c] ;  /* 0x0000df00ff017b82 */ /* 0x000fe20000000800 */
[----:B------:R-:W0:Y:S07]  /*0010*/  S2R R3, SR_TID.X ;  /* 0x0000000000037919 */ /* 0x000e2e0000002100 */
[----:B------:R-:W1:Y:S01]  /*0020*/  S2UR UR4, SR_CTAID.X ;  /* 0x00000000000479c3 */ /* 0x000e620000002500 */
[----:B------:R-:W1:Y:S01]  /*0030*/  LDCU UR5, c[0x0][0x360] ;  /* 0x00006c00ff0577ac */ /* 0x000e620008000800 */
[----:B------:R-:W2:Y:S01]  /*0040*/  LDCU UR7, c[0x0][0x380] ;  /* 0x00007000ff0777ac */ /* 0x000ea20008000800 */
[----:B-1----:R-:W-:-:S06]  /*0050*/  UIMAD UR4, UR4, UR5, URZ ;  /* 0x00000005040472a4 */ /* 0x002fcc000f8e02ff */
[----:B0-----:R-:W-:-:S05]  /*0060*/  VIADD R38, R3, UR4 ;  /* 0x0000000403267c36 */ /* 0x001fca0008000000 */
[----:B--2---:R-:W-:-:S13]  /*0070*/  ISETP.GE.AND P0, PT, R38, UR7, PT ;  /* 0x0000000726007c0c */ /* 0x004fda000bf06270 */
[----:B------:R-:W-:Y:S05]  /*0080*/  @P0 EXIT ;  /* 0x000000000000094d */ /* 0x000fea0003800000 */
[----:B------:R-:W0:Y:S01]  /*0090*/  LDCU UR6, c[0x0][0x370] ;  /* 0x00006e00ff0677ac */ /* 0x000e220008000800 */
[----:B------:R-:W-:Y:S01]  /*00a0*/  LOP3.LUT R40, RZ, UR4, RZ, 0x33, !PT ;  /* 0x00000004ff287c12 */ /* 0x000fe2000f8e33ff */
[----:B------:R-:W-:Y:S01]  /*00b0*/  IMAD.MOV.U32 R9, RZ, RZ, RZ ;  /* 0x000000ffff097224 */ /* 0x000fe200078e00ff */
[----:B------:R-:W-:Y:S01]  /*00c0*/  PRMT R8, RZ, 0x7610, R8 ;  /* 0x00007610ff087816 */ /* 0x000fe20000000008 */
[C---:B------:R-:W-:Y:S01]  /*00d0*/  VIADD R6, R38.reuse, 0xffffffff ;  /* 0xffffffff26067836 */ /* 0x040fe20000000000 */
[----:B------:R-:W-:Y:S01]  /*00e0*/  IADD3 R40, PT, PT, -R3, UR7, R40 ;  /* 0x0000000703287c10 */ /* 0x000fe2000fffe128 */
[----:B------:R-:W1:Y:S01]  /*00f0*/  LDCU.64 UR8, c[0x0][0x358] ;  /* 0x00006b00ff0877ac */ /* 0x000e620008000a00 */
[----:B------:R-:W-:Y:S02]  /*0100*/  PRMT R7, RZ, 0x7610, R7 ;  /* 0x00007610ff077816 */ /* 0x000fe40000000007 */
[----:B------:R-:W-:Y:S01]  /*0110*/  PRMT R5, R38, 0x7610, R5 ;  /* 0x0000761026057816 */ /* 0x000fe20000000005 */
[----:B0-----:R-:W-:-:S04]  /*0120*/  UIMAD UR4, UR5, UR6, URZ ;  /* 0x00000006050472a4 */ /* 0x001fc8000f8e02ff */
[----:B------:R-:W-:-:S12]  /*0130*/  UIADD3 UR10, UPT, UPT, -UR4, URZ, URZ ;  /* 0x000000ff040a7290 */ /* 0x000fd8000fffe1ff */
.L_x_78:
[----:B------:R-:W0:Y:S08]  /*0140*/  LDC.64 R10, c[0x0][0x390] ;  /* 0x0000e400ff0a7b82 */ /* 0x000e300000000a00 */
[----:B------:R-:W2:Y:S01]  /*0150*/  LDC.64 R2, c[0x0][0x388] ;  /* 0x0000e200ff027b82 */ /* 0x000ea20000000a00 */
[----:B0-----:R-:W-:-:S05]  /*0160*/  IMAD.WIDE R10, R38, 0x18, R10 ;  /* 0x00000018260a7825 */ /* 0x001fca00078e020a */
[----:B-1----:R0:W-:Y:S01]  /*0170*/  STG.E.64 desc[UR8][R10.64], RZ ;  /* 0x000000ff0a007986 */ /* 0x0021e2000c101b08 */
[----:B--2---:R-:W-:-:S03]  /*0180*/  IMAD.WIDE R2, R38, 0x18, R2 ;  /* 0x0000001826027825 */ /* 0x004fc600078e0202 */
[----:B------:R0:W-:Y:S04]  /*0190*/  STG.E.64 desc[UR8][R10.64+0x8], RZ ;  /* 0x000008ff0a007986 */ /* 0x0001e8000c101b08 */
[----:B------:R0:W-:Y:S04]  /*01a0*/  STG.E.64 desc[UR8][R10.64+0x10], RZ ;  /* 0x000010ff0a007986 */ /* 0x0001e8000c101b08 */
[----:B-----5:R0:W5:Y:S04]  /*01b0*/  LDG.E.64 R12, desc[UR8][R2.64] ;  /* 0x00000008020c7981 */ /* 0x020168000c1e1b00 */
[----:B------:R0:W5:Y:S04]  /*01c0*/  LDG.E.64 R14, desc[UR8][R2.64+0x8] ;  /* 0x00000808020e7981 */ /* 0x000168000c1e1b00 */
[----:B------:R0:W5:Y:S01]  /*01d0*/  LDG.E.64 R16, desc[UR8][R2.64+0x10] ;  /* 0x0000100802107981 */ /* 0x000162000c1e1b00 */
[----:B------:R-:W-:Y:S01]  /*01e0*/  ISETP.GE.AND P0, PT, R38, 0x1, PT ;  /* 0x000000012600780c */ /* 0x000fe20003f06270 */
[----:B------:R-:W-:Y:S01]  /*01f0*/  UIADD3 UR5, UPT, UPT, -UR4, URZ, URZ ;  /* 0x000000ff04057290 */ /* 0x000fe2000fffe1ff */
[----:B------:R-:W-:Y:S01]  /*0200*/  BSSY.RECONVERGENT B1, `(.L_x_0) ;  /* 0x000021e000017945 */ /* 0x000fe20003800200 */
[----:B------:R-:W-:-:S02]  /*0210*/  CS2R R30, SRZ ;  /* 0x00000000001e7805 */ /* 0x000fc4000001ff00 */
[----:B------:R-:W-:Y:S02]  /*0220*/  CS2R R18, SRZ ;  /* 0x0000000000127805 */ /* 0x000fe4000001ff00 */
[----:B------:R-:W-:Y:S01]  /*0230*/  CS2R R20, SRZ ;  /* 0x0000000000147805 */ /* 0x000fe2000001ff00 */
[----:B------:R-:W-:-:S05]  /*0240*/  IMAD R4, R9, UR5, R40 ;  /* 0x0000000509047c24 */ /* 0x000fca000f8e0228 */
[----:B0-----:R-:W-:Y:S05]  /*0250*/  @!P0 BRA `(.L_x_1) ;  /* 0x0000002000608947 */ /* 0x001fea0003800000 */
[----:B------:R-:W-:Y:S01]  /*0260*/  IMAD R0, R9, UR4, R6 ;  /* 0x0000000409007c24 */ /* 0x000fe2000f8e0206 */
[----:B------:R-:W-:Y:S01]  /*0270*/  BSSY.RECONVERGENT B2, `(.L_x_2) ;  /* 0x0000114000027945 */ /* 0x000fe20003800200 */
[----:B------:R-:W-:Y:S02]  /*0280*/  CS2R R20, SRZ ;  /* 0x0000000000147805 */ /* 0x000fe4000001ff00 */
[----:B------:R-:W-:Y:S02]  /*0290*/  CS2R R18, SRZ ;  /* 0x0000000000127805 */ /* 0x000fe4000001ff00 */
[----:B------:R-:W-:Y:S02]  /*02a0*/  CS2R R30, SRZ ;  /* 0x00000000001e7805 */ /* 0x000fe4000001ff00 */
[----:B------:R-:W-:Y:S01]  /*02b0*/  ISETP.GE.U32.AND P0, PT, R0, 0x7, PT ;  /* 0x000000070000780c */ /* 0x000fe20003f06070 */
[----:B------:R-:W-:-:S12]  /*02c0*/  HFMA2 R0, -RZ, RZ, 0, 0 ;  /* 0x00000000ff007431 */ /* 0x000fd800000001ff */
[----:B------:R-:W-:Y:S05]  /*02d0*/  @!P0 BRA `(.L_x_3) ;  /* 0x0000001000348947 */ /* 0x000fea0003800000 */
[----:B------:R-:W0:Y:S01]  /*02e0*/  LDCU.64 UR6, c[0x0][0x388] ;  /* 0x00007100ff0677ac */ /* 0x000e220008000a00 */
[----:B------:R-:W-:Y:S02]  /*02f0*/  LOP3.LUT R0, R38, 0x7ffffff8, RZ, 0xc0, !PT ;  /* 0x7ffffff826007812 */ /* 0x000fe400078ec0ff */
[----:B------:R-:W-:-:S03]  /*0300*/  CS2R R20, SRZ ;  /* 0x0000000000147805 */ /* 0x000fc6000001ff00 */
[----:B------:R-:W-:Y:S01]  /*0310*/  IMAD.MOV R2, RZ, RZ, -R0 ;  /* 0x000000ffff027224 */ /* 0x000fe200078e0a00 */
[----:B0-----:R-:W-:-:S04]  /*0320*/  UIADD3 UR5, UP0, UPT, UR6, 0x60, URZ ;  /* 0x0000006006057890 */ /* 0x001fc8000ff1e0ff */
[----:B------:R-:W-:Y:S02]  /*0330*/  UIADD3.X UR6, UPT, UPT, URZ, UR7, URZ, UP0, !UPT ;  /* 0x00000007ff067290 */ /* 0x000fe400087fe4ff */
[----:B------:R-:W-:-:S04]  /*0340*/  IMAD.U32 R28, RZ, RZ, UR5 ;  /* 0x00000005ff1c7e24 */ /* 0x000fc8000f8e00ff */
[----:B------:R-:W-:-:S07]  /*0350*/  IMAD.U32 R29, RZ, RZ, UR6 ;  /* 0x00000006ff1d7e24 */ /* 0x000fce000f8e00ff */
.L_x_20:
[----:B------:R-:W2:Y:S04]  /*0360*/  LDG.E.64 R32, desc[UR8][R28.64+-0x58] ;  /* 0xffffa8081c207981 */ /* 0x000ea8000c1e1b00 */
[----:B------:R-:W3:Y:S04]  /*0370*/  LDG.E.64 R34, desc[UR8][R28.64+-0x60] ;  /* 0xffffa0081c227981 */ /* 0x000ee8000c1e1b00 */
[----:B------:R-:W4:Y:S01]  /*0380*/  LDG.E.64 R50, desc[UR8][R28.64+-0x50] ;  /* 0xffffb0081c327981 */ /* 0x000f22000c1e1b00 */
[----:B------:R-:W-:Y:S01]  /*0390*/  MOV R36, RZ ;  /* 0x000000ff00247202 */ /* 0x000fe20000000f00 */
[----:B------:R-:W-:Y:S01]  /*03a0*/  IMAD.MOV.U32 R24, RZ, RZ, 0x0 ;  /* 0x00000000ff187424 */ /* 0x000fe200078e00ff */
[----:B------:R-:W-:Y:S01]  /*03b0*/  BSSY.RECONVERGENT B3, `(.L_x_4) ;  /* 0x0000015000037945 */ /* 0x000fe20003800200 */
[----:B------:R-:W-:Y:S01]  /*03c0*/  IMAD.MOV.U32 R25, RZ, RZ, 0x3fd80000 ;  /* 0x3fd80000ff197424 */ /* 0x000fe200078e00ff */
[----:B--2--5:R-:W-:-:S02]  /*03d0*/  DADD R32, -R14, R32 ;  /* 0x000000000e207229 */ /* 0x024fc40000000120 */
[----:B---3--:R-:W-:-:S06]  /*03e0*/  DADD R34, -R12, R34 ;  /* 0x000000000c227229 */ /* 0x008fcc0000000122 */
[----:B------:R-:W-:Y:S02]  /*03f0*/  DMUL R22, R32, R32 ;  /* 0x0000002020167228 */ /* 0x000fe40000000000 */
[----:B----4-:R-:W-:-:S06]  /*0400*/  DADD R50, -R16, R50 ;  /* 0x0000000010327229 */ /* 0x010fcc0000000132 */
[----:B------:R-:W-:-:S08]  /*0410*/  DFMA R22, R34, R34, R22 ;  /* 0x000000222216722b */ /* 0x000fd00000000016 */
[----:B------:R-:W-:-:S06]  /*0420*/  DFMA R22, R50, R50, R22 ;  /* 0x000000323216722b */ /* 0x000fcc0000000016 */
[----:B------:R-:W0:Y:S04]  /*0430*/  MUFU.RSQ64H R37, R23 ;  /* 0x0000001700257308 */ /* 0x000e280000001c00 */
[----:B------:R-:W-:-:S05]  /*0440*/  VIADD R3, R23, 0xfff00000 ;  /* 0xfff0000017037836 */ /* 0x000fca0000000000 */
[----:B------:R-:W-:Y:S01]  /*0450*/  ISETP.GE.U32.AND P0, PT, R3, 0x7fe00000, PT ;  /* 0x7fe000000300780c */ /* 0x000fe20003f06070 */
[----:B0-----:R-:W-:-:S08]  /*0460*/  DMUL R26, R36, R36 ;  /* 0x00000024241a7228 */ /* 0x001fd00000000000 */
[----:B------:R-:W-:-:S08]  /*0470*/  DFMA R26, R22, -R26, 1 ;  /* 0x3ff00000161a742b */ /* 0x000fd0000000081a */
[----:B------:R-:W-:Y:S02]  /*0480*/  DFMA R24, R26, R24, 0.5 ;  /* 0x3fe000001a18742b */ /* 0x000fe40000000018 */
[----:B------:R-:W-:-:S08]  /*0490*/  DMUL R26, R36, R26 ;  /* 0x0000001a241a7228 */ /* 0x000fd00000000000 */
[----:B------:R-:W-:Y:S01]  /*04a0*/  DFMA R36, R24, R26, R36 ;  /* 0x0000001a1824722b */ /* 0x000fe20000000024 */
[----:B------:R-:W-:Y:S10]  /*04b0*/  @!P0 BRA `(.L_x_5) ;  /* 0x0000000000108947 */ /* 0x000ff40003800000 */
[----:B------:R-:W-:Y:S01]  /*04c0*/  MOV R36, R22 ;  /* 0x0000001600247202 */ /* 0x000fe20000000f00 */
[----:B------:R-:W-:Y:S01]  /*04d0*/  IMAD.MOV.U32 R37, RZ, RZ, R23 ;  /* 0x000000ffff257224 */ /* 0x000fe200078e0017 */
[----:B------:R-:W-:-:S07]  /*04e0*/  MOV R42, 0x500 ;  /* 0x00000500002a7802 */ /* 0x000fce0000000f00 */
[----:B------:R-:W-:Y:S05]  /*04f0*/  CALL.REL.NOINC `($__internal_0_$__cuda_sm20_drsqrt_f64_slowpath_v2) ;  /* 0x00000040003c7944 */ /* 0x000fea0003c00000 */
.L_x_5:
[----:B------:R-:W-:Y:S05]  /*0500*/  BSYNC.RECONVERGENT B3 ;  /* 0x0000000000037941 */ /* 0x000fea0003800200 */
.L_x_4:
[----:B------:R-:W2:Y:S04]  /*0510*/  LDG.E.64 R24, desc[UR8][R28.64+-0x40] ;  /* 0xffffc0081c187981 */ /* 0x000ea8000c1e1b00 */
[----:B------:R-:W3:Y:S04]  /*0520*/  LDG.E.64 R26, desc[UR8][R28.64+-0x48] ;  /* 0xffffb8081c1a7981 */ /* 0x000ee8000c1e1b00 */
[----:B------:R-:W4:Y:S01]  /*0530*/  LDG.E.64 R22, desc[UR8][R28.64+-0x38] ;  /* 0xffffc8081c167981 */ /* 0x000f22000c1e1b00 */
[-C--:B------:R-:W-:Y:S01]  /*0540*/  DMUL R42, R36, R36.reuse ;  /* 0x00000024242a7228 */ /* 0x080fe20000000000 */
[----:B------:R-:W-:Y:S07]  /*0550*/  BSSY.RECONVERGENT B3, `(.L_x_6) ;  /* 0x000001b000037945 */ /* 0x000fee0003800200 */
[----:B------:R-:W-:-:S08]  /*0560*/  DMUL R42, R42, R36 ;  /* 0x000000242a2a7228 */ /* 0x000fd00000000000 */
[-C--:B------:R-:W-:Y:S01]  /*0570*/  DFMA R30, R34, R42.reuse, R30 ;  /* 0x0000002a221e722b */ /* 0x080fe2000000001e */
[----:B------:R-:W-:Y:S01]  /*0580*/  IMAD.MOV.U32 R34, RZ, RZ, RZ ;  /* 0x000000ffff227224 */ /* 0x000fe200078e00ff */
[-C--:B------:R-:W-:Y:S02]  /*0590*/  DFMA R18, R32, R42.reuse, R18 ;  /* 0x0000002a2012722b */ /* 0x080fe40000000012 */
[----:B------:R-:W-:Y:S01]  /*05a0*/  DFMA R50, R50, R42, R20 ;  /* 0x0000002a3232722b */ /* 0x000fe20000000014 */
[----:B------:R-:W-:Y:S01]  /*05b0*/  IMAD.MOV.U32 R20, RZ, RZ, 0x0 ;  /* 0x00000000ff147424 */ /* 0x000fe200078e00ff */
[----:B------:R-:W-:Y:S01]  /*05c0*/  MOV R21, 0x3fd80000 ;  /* 0x3fd8000000157802 */ /* 0x000fe20000000f00 */
[----:B--2---:R-:W-:Y:S02]  /*05d0*/  DADD R24, -R14, R24 ;  /* 0x000000000e187229 */ /* 0x004fe40000000118 */
        /* <DEDUP_REMOVED lines=14> */
[----:B------:R-:W-:-:S07]  /*06c0*/  MOV R42, 0x6e0 ;  /* 0x000006e0002a7802 */ /* 0x000fce0000000f00 */
[----:B------:R-:W-:Y:S05]  /*06d0*/  CALL.REL.NOINC `($__internal_0_$__cuda_sm20_drsqrt_f64_slowpath_v2) ;  /* 0x0000003c00c47944 */ /* 0x000fea0003c00000 */
[----:B------:R-:W-:Y:S02]  /*06e0*/  IMAD.MOV.U32 R42, RZ, RZ, R36 ;  /* 0x000000ffff2a7224 */ /* 0x000fe400078e0024 */
[----:B------:R-:W-:-:S07]  /*06f0*/  IMAD.MOV.U32 R43, RZ, RZ, R37 ;  /* 0x000000ffff2b7224 */ /* 0x000fce00078e0025 */
.L_x_7:
[----:B------:R-:W-:Y:S05]  /*0700*/  BSYNC.RECONVERGENT B3 ;  /* 0x0000000000037941 */ /* 0x000fea0003800200 */
.L_x_6:
[----:B------:R-:W2:Y:S04]  /*0710*/  LDG.E.64 R32, desc[UR8][R28.64+-0x28] ;  /* 0xffffd8081c207981 */ /* 0x000ea8000c1e1b00 */
[----:B------:R-:W3:Y:S04]  /*0720*/  LDG.E.64 R34, desc[UR8][R28.64+-0x30] ;  /* 0xffffd0081c227981 */ /* 0x000ee8000c1e1b00 */
[----:B------:R-:W4:Y:S01]  /*0730*/  LDG.E.64 R20, desc[UR8][R28.64+-0x20] ;  /* 0xffffe0081c147981 */ /* 0x000f22000c1e1b00 */
[-C--:B------:R-:W-:Y:S01]  /*0740*/  DMUL R36, R42, R42.reuse ;  /* 0x0000002a2a247228 */ /* 0x080fe20000000000 */
[----:B------:R-:W-:Y:S07]  /*0750*/  BSSY.RECONVERGENT B3, `(.L_x_8) ;  /* 0x000001b000037945 */ /* 0x000fee0003800200 */
[----:B------:R-:W-:-:S08]  /*0760*/  DMUL R42, R36, R42 ;  /* 0x0000002a242a7228 */ /* 0x000fd00000000000 */
[-C--:B------:R-:W-:Y:S01]  /*0770*/  DFMA R30, R26, R42.reuse, R30 ;  /* 0x0000002a1a1e722b */ /* 0x080fe2000000001e */
[----:B------:R-:W-:Y:S01]  /*0780*/  MOV R26, RZ ;  /* 0x000000ff001a7202 */ /* 0x000fe20000000f00 */
[-C--:B------:R-:W-:Y:S02]  /*0790*/  DFMA R18, R24, R42.reuse, R18 ;  /* 0x0000002a1812722b */ /* 0x080fe40000000012 */
[----:B------:R-:W-:Y:S01]  /*07a0*/  DFMA R50, R22, R42, R50 ;  /* 0x0000002a1632722b */ /* 0x000fe20000000032 */
[----:B------:R-:W-:Y:S02]  /*07b0*/  IMAD.MOV.U32 R22, RZ, RZ, 0x0 ;  /* 0x00000000ff167424 */ /* 0x000fe400078e00ff */
[----:B------:R-:W-:Y:S01]  /*07c0*/  IMAD.MOV.U32 R23, RZ, RZ, 0x3fd80000 ;  /* 0x3fd80000ff177424 */ /* 0x000fe200078e00ff */
        /* <DEDUP_REMOVED lines=17> */
[----:B------:R-:W-:Y:S01]  /*08e0*/  MOV R42, R36 ;  /* 0x00000024002a7202 */ /* 0x000fe20000000f00 */
[----:B------:R-:W-:-:S07]  /*08f0*/  IMAD.MOV.U32 R43, RZ, RZ, R37 ;  /* 0x000000ffff2b7224 */ /* 0x000fce00078e0025 */
.L_x_9:
[----:B------:R-:W-:Y:S05]  /*0900*/  BSYNC.RECONVERGENT B3 ;  /* 0x0000000000037941 */ /* 0x000fea0003800200 */
.L_x_8:
        /* <DEDUP_REMOVED lines=31> */
.L_x_11:
[----:B------:R-:W-:Y:S05]  /*0b00*/  BSYNC.RECONVERGENT B3 ;  /* 0x0000000000037941 */ /* 0x000fea0003800200 */
.L_x_10:
        /* <DEDUP_REMOVED lines=31> */
.L_x_13:
[----:B------:R-:W-:Y:S05]  /*0d00*/  BSYNC.RECONVERGENT B3 ;  /* 0x0000000000037941 */ /* 0x000fea0003800200 */
.L_x_12:
        /* <DEDUP_REMOVED lines=31> */
.L_x_15:
[----:B------:R-:W-:Y:S05]  /*0f00*/  BSYNC.RECONVERGENT B3 ;  /* 0x0000000000037941 */ /* 0x000fea0003800200 */
.L_x_14:
        /* <DEDUP_REMOVED lines=31> */
.L_x_17:
[----:B------:R-:W-:Y:S05]  /*1100*/  BSYNC.RECONVERGENT B3 ;  /* 0x0000000000037941 */ /* 0x000fea0003800200 */
.L_x_16:
        /* <DEDUP_REMOVED lines=9> */
[----:B------:R-:W-:Y:S02]  /*11a0*/  DFMA R20, R20, R42, R50 ;  /* 0x0000002a1414722b */ /* 0x000fe40000000032 */
        /* <DEDUP_REMOVED lines=10> */
[----:B------:R-:W-:Y:S01]  /*1250*/  DFMA R42, R36, -R32, 1 ;  /* 0x3ff00000242a742b */ /* 0x000fe20000000820 */
[----:B------:R-:W-:Y:S01]  /*1260*/  IMAD.MOV.U32 R32, RZ, RZ, 0x0 ;  /* 0x00000000ff207424 */ /* 0x000fe200078e00ff */
[----:B------:R-:W-:-:S06]  /*1270*/  MOV R33, 0x3fd80000 ;  /* 0x3fd8000000217802 */ /* 0x000fcc0000000f00 */
        /* <DEDUP_REMOVED lines=8> */
.L_x_19:
[----:B------:R-:W-:Y:S05]  /*1300*/  BSYNC.RECONVERGENT B3 ;  /* 0x0000000000037941 */ /* 0x000fea0003800200 */
.L_x_18:
[----:B------:R-:W-:Y:S01]  /*1310*/  IADD3 R2, PT, PT, R2, 0x8, RZ ;  /* 0x0000000802027810 */ /* 0x000fe20007ffe0ff */
[----:B------:R-:W-:Y:S01]  /*1320*/  DMUL R34, R32, R32 ;  /* 0x0000002020227228 */ /* 0x000fe20000000000 */
[----:B------:R-:W-:Y:S02]  /*1330*/  IADD3 R28, P1, PT, R28, 0xc0, RZ ;  /* 0x000000c01c1c7810 */ /* 0x000fe40007f3e0ff */
[----:B------:R-:W-:-:S03]  /*1340*/  ISETP.NE.AND P0, PT, R2, RZ, PT ;  /* 0x000000ff0200720c */ /* 0x000fc60003f05270 */
[----:B------:R-:W-:Y:S02]  /*1350*/  IMAD.X R29, RZ, RZ, R29, P1 ;  /* 0x000000ffff1d7224 */ /* 0x000fe400008e061d */
[----:B------:R-:W-:-:S08]  /*1360*/  DMUL R32, R34, R32 ;  /* 0x0000002022207228 */ /* 0x000fd00000000000 */
[-C--:B------:R-:W-:Y:S02]  /*1370*/  DFMA R30, R26, R32.reuse, R30 ;  /* 0x000000201a1e722b */ /* 0x080fe4000000001e */
[-C--:B------:R-:W-:Y:S02]  /*1380*/  DFMA R18, R24, R32.reuse, R18 ;  /* 0x000000201812722b */ /* 0x080fe40000000012 */
[----:B------:R-:W-:Y:S01]  /*1390*/  DFMA R20, R22, R32, R20 ;  /* 0x000000201614722b */ /* 0x000fe20000000014 */
[----:B------:R-:W-:Y:S10]  /*13a0*/  @P0 BRA `(.L_x_20) ;  /* 0xffffffec00ec0947 */ /* 0x000ff4000383ffff */
.L_x_3:
[----:B------:R-:W-:Y:S05]  /*13b0*/  BSYNC.RECONVERGENT B2 ;  /* 0x0000000000027941 */ /* 0x000fea0003800200 */
.L_x_2:
[----:B------:R-:W-:-:S13]  /*13c0*/  LOP3.LUT P0, RZ, R38, 0x7, RZ, 0xc0, !PT ;  /* 0x0000000726ff7812 */ /* 0x000fda000780c0ff */
[----:B------:R-:W-:Y:S05]  /*13d0*/  @!P0 BRA `(.L_x_1) ;  /* 0x0000001000008947 */ /* 0x000fea0003800000 */
[----:B------:R-:W-:Y:S01]  /*13e0*/  UPRMT UR5, UR4, 0x9910, URZ ;  /* 0x0000991004057896 */ /* 0x000fe200080000ff */
[----:B------:R-:W-:Y:S01]  /*13f0*/  PRMT R2, R5, 0x9910, RZ ;  /* 0x0000991005027816 */ /* 0x000fe200000000ff */
[----:B------:R-:W-:Y:S01]  /*1400*/  BSSY.RECONVERGENT B2, `(.L_x_21) ;  /* 0x000008a000027945 */ /* 0x000fe20003800200 */
[----:B------:R-:W-:-:S05]  /*1410*/  PRMT R3, R7, 0x9910, RZ ;  /* 0x0000991007037816 */ /* 0x000fca00000000ff */
[----:B------:R-:W-:-:S05]  /*1420*/  IMAD R2, R3, UR5, R2 ;  /* 0x0000000503027c24 */ /* 0x000fca000f8e0202 */
[----:B------:R-:W-:-:S05]  /*1430*/  LOP3.LUT R2, R2, 0x7, RZ, 0xc0, !PT ;  /* 0x0000000702027812 */ /* 0x000fca00078ec0ff */
[----:B------:R-:W-:-:S05]  /*1440*/  VIADD R3, R2, 0xffffffff ;  /* 0xffffffff02037836 */ /* 0x000fca0000000000 */
[----:B------:R-:W-:-:S13]  /*1450*/  ISETP.GE.U32.AND P0, PT, R3, 0x3, PT ;  /* 0x000000030300780c */ /* 0x000fda0003f06070 */
[----:B------:R-:W-:Y:S05]  /*1460*/  @!P0 BRA `(.L_x_22) ;  /* 0x00000008000c8947 */ /* 0x000fea0003800000 */
[----:B------:R-:W0:Y:S02]  /*1470*/  LDC.64 R28, c[0x0][0x388] ;  /* 0x0000e200ff1c7b82 */ /* 0x000e240000000a00 */
[----:B0-----:R-:W-:-:S05]  /*1480*/  IMAD.WIDE.U32 R28, R0, 0x18, R28 ;  /* 0x00000018001c7825 */ /* 0x001fca00078e001c */
[----:B------:R-:W2:Y:S04]  /*1490*/  LDG.E.64 R32, desc[UR8][R28.64+0x8] ;  /* 0x000008081c207981 */ /* 0x000ea8000c1e1b00 */
[----:B------:R-:W3:Y:S04]  /*14a0*/  LDG.E.64 R34, desc[UR8][R28.64] ;  /* 0x000000081c227981 */ /* 0x000ee8000c1e1b00 */
[----:B------:R-:W4:Y:S01]  /*14b0*/  LDG.E.64 R50, desc[UR8][R28.64+0x10] ;  /* 0x000010081c327981 */ /* 0x000f22000c1e1b00 */
[----:B------:R-:W-:Y:S01]  /*14c0*/  IMAD.MOV.U32 R36, RZ, RZ, RZ ;  /* 0x000000ffff247224 */ /* 0x000fe200078e00ff */
[----:B------:R-:W-:Y:S01]  /*14d0*/  MOV R24, 0x0 ;  /* 0x0000000000187802 */ /* 0x000fe20000000f00 */
[----:B------:R-:W-:Y:S01]  /*14e0*/  IMAD.MOV.U32 R25, RZ, RZ, 0x3fd80000 ;  /* 0x3fd80000ff197424 */ /* 0x000fe200078e00ff */
[----:B------:R-:W-:Y:S01]  /*14f0*/  BSSY.RECONVERGENT B3, `(.L_x_23) ;  /* 0x0000014000037945 */ /* 0x000fe20003800200 */
        /* <DEDUP_REMOVED lines=15> */
[----:B------:R-:W-:Y:S01]  /*15f0*/  IMAD.MOV.U32 R36, RZ, RZ, R22 ;  /* 0x000000ffff247224 */ /* 0x000fe200078e0016 */
[----:B------:R-:W-:Y:S02]  /*1600*/  MOV R37, R23 ;  /* 0x0000001700257202 */ /* 0x000fe40000000f00 */
[----:B------:R-:W-:-:S07]  /*1610*/  MOV R42, 0x1630 ;  /* 0x00001630002a7802 */ /* 0x000fce0000000f00 */
[----:B------:R-:W-:Y:S05]  /*1620*/  CALL.REL.NOINC `($__internal_0_$__cuda_sm20_drsqrt_f64_slowpath_v2) ;  /* 0x0000002c00f07944 */ /* 0x000fea0003c00000 */
.L_x_24:
[----:B------:R-:W-:Y:S05]  /*1630*/  BSYNC.RECONVERGENT B3 ;  /* 0x0000000000037941 */ /* 0x000fea0003800200 */
.L_x_23:
        /* <DEDUP_REMOVED lines=19> */
[----:B------:R-:W-:-:S04]  /*1770*/  IADD3 R3, PT, PT, R37, -0x100000, RZ ;  /* 0xfff0000025037810 */ /* 0x000fc80007ffe0ff */
        /* <DEDUP_REMOVED lines=11> */
.L_x_26:
[----:B------:R-:W-:Y:S05]  /*1830*/  BSYNC.RECONVERGENT B3 ;  /* 0x0000000000037941 */ /* 0x000fea0003800200 */
.L_x_25:
        /* <DEDUP_REMOVED lines=10> */
[----:B------:R-:W-:Y:S01]  /*18e0*/  MOV R22, 0x0 ;  /* 0x0000000000167802 */ /* 0x000fe20000000f00 */
        /* <DEDUP_REMOVED lines=18> */
[----:B------:R-:W-:Y:S01]  /*1a10*/  IMAD.MOV.U32 R44, RZ, RZ, R36 ;  /* 0x000000ffff2c7224 */ /* 0x000fe200078e0024 */
[----:B------:R-:W-:-:S07]  /*1a20*/  MOV R45, R37 ;  /* 0x00000025002d7202 */ /* 0x000fce0000000f00 */
.L_x_28:
[----:B------:R-:W-:Y:S05]  /*1a30*/  BSYNC.RECONVERGENT B3 ;  /* 0x0000000000037941 */ /* 0x000fea0003800200 */
.L_x_27:
[----:B------:R-:W2:Y:S04]  /*1a40*/  LDG.E.64 R24, desc[UR8][R28.64+0x50] ;  /* 0x000050081c187981 */ /* 0x000ea8000c1e1b00 */
[----:B------:R-:W3:Y:S04]  /*1a50*/  LDG.E.64 R26, desc[UR8][R28.64+0x48] ;  /* 0x000048081c1a7981 */ /* 0x000ee8000c1e1b00 */
[----:B------:R-:W4:Y:S01]  /*1a60*/  LDG.E.64 R22, desc[UR8][R28.64+0x58] ;  /* 0x000058081c167981 */ /* 0x000f22000c1e1b00 */
[-C--:B------:R-:W-:Y:S01]  /*1a70*/  DMUL R42, R44, R44.reuse ;  /* 0x0000002c2c2a7228 */ /* 0x080fe20000000000 */
[----:B------:R-:W-:Y:S07]  /*1a80*/  BSSY.RECONVERGENT B3, `(.L_x_29) ;  /* 0x000001b000037945 */ /* 0x000fee0003800200 */
[----:B------:R-:W-:Y:S01]  /*1a90*/  DMUL R44, R42, R44 ;  /* 0x0000002c2a2c7228 */ /* 0x000fe20000000000 */
[----:B------:R-:W-:-:S07]  /*1aa0*/  IMAD.MOV.U32 R42, RZ, RZ, RZ ;  /* 0x000000ffff2a7224 */ /* 0x000fce00078e00ff */
[-C--:B------:R-:W-:Y:S02]  /*1ab0*/  DFMA R18, R32, R44.reuse, R18 ;  /* 0x0000002c2012722b */ /* 0x080fe40000000012 */
        /* <DEDUP_REMOVED lines=12> */
[----:B------:R-:W-:Y:S01]  /*1b80*/  DFMA R32, R36, -R28, 1 ;  /* 0x3ff000002420742b */ /* 0x000fe2000000081c */
[----:B------:R-:W-:Y:S02]  /*1b90*/  IMAD.MOV.U32 R28, RZ, RZ, 0x0 ;  /* 0x00000000ff1c7424 */ /* 0x000fe400078e00ff */
[----:B------:R-:W-:-:S06]  /*1ba0*/  IMAD.MOV.U32 R29, RZ, RZ, 0x3fd80000 ;  /* 0x3fd80000ff1d7424 */ /* 0x000fcc00078e00ff */
        /* <DEDUP_REMOVED lines=8> */
.L_x_30:
[----:B------:R-:W-:Y:S05]  /*1c30*/  BSYNC.RECONVERGENT B3 ;  /* 0x0000000000037941 */ /* 0x000fea0003800200 */
.L_x_29:
[----:B------:R-:W-:Y:S01]  /*1c40*/  DMUL R32, R28, R28 ;  /* 0x0000001c1c207228 */ /* 0x000fe20000000000 */
[----:B------:R-:W-:-:S07]  /*1c50*/  VIADD R0, R0, 0x4 ;  /* 0x0000000400007836 */ /* 0x000fce0000000000 */
[----:B------:R-:W-:-:S08]  /*1c60*/  DMUL R28, R32, R28 ;  /* 0x0000001c201c7228 */ /* 0x000fd00000000000 */
[-C--:B------:R-:W-:Y:S02]  /*1c70*/  DFMA R30, R26, R28.reuse, R30 ;  /* 0x0000001c1a1e722b */ /* 0x080fe4000000001e */
[-C--:B------:R-:W-:Y:S02]  /*1c80*/  DFMA R18, R24, R28.reuse, R18 ;  /* 0x0000001c1812722b */ /* 0x080fe40000000012 */
[----:B------:R-:W-:-:S11]  /*1c90*/  DFMA R20, R22, R28, R20 ;  /* 0x0000001c1614722b */ /* 0x000fd60000000014 */
.L_x_22:
[----:B------:R-:W-:Y:S05]  /*1ca0*/  BSYNC.RECONVERGENT B2 ;  /* 0x0000000000027941 */ /* 0x000fea0003800200 */
.L_x_21:
[----:B------:R-:W-:-:S13]  /*1cb0*/  LOP3.LUT P0, RZ, R2, 0x3, RZ, 0xc0, !PT ;  /* 0x0000000302ff7812 */ /* 0x000fda000780c0ff */
[----:B------:R-:W-:Y:S05]  /*1cc0*/  @!P0 BRA `(.L_x_1) ;  /* 0x0000000400c48947 */ /* 0x000fea0003800000 */
[----:B------:R-:W-:Y:S01]  /*1cd0*/  UPRMT UR5, UR4, 0x9910, URZ ;  /* 0x0000991004057896 */ /* 0x000fe200080000ff */
[----:B------:R-:W-:Y:S01]  /*1ce0*/  PRMT R3, R5, 0x9910, RZ ;  /* 0x0000991005037816 */ /* 0x000fe200000000ff */
[----:B------:R-:W-:Y:S01]  /*1cf0*/  BSSY.RECONVERGENT B2, `(.L_x_31) ;  /* 0x0000049000027945 */ /* 0x000fe20003800200 */
[----:B------:R-:W-:-:S05]  /*1d00*/  PRMT R2, R8, 0x9910, RZ ;  /* 0x0000991008027816 */ /* 0x000fca00000000ff */
[----:B------:R-:W-:-:S05]  /*1d10*/  IMAD R2, R2, UR5, R3 ;  /* 0x0000000502027c24 */ /* 0x000fca000f8e0203 */
[----:B------:R-:W-:-:S04]  /*1d20*/  LOP3.LUT R3, R2, 0x3, RZ, 0xc0, !PT ;  /* 0x0000000302037812 */ /* 0x000fc800078ec0ff */
[----:B------:R-:W-:-:S13]  /*1d30*/  ISETP.NE.AND P0, PT, R3, 0x1, PT ;  /* 0x000000010300780c */ /* 0x000fda0003f05270 */
[----:B------:R-:W-:Y:S05]  /*1d40*/  @!P0 BRA `(.L_x_32) ;  /* 0x00000004000c8947 */ /* 0x000fea0003800000 */
[----:B------:R-:W0:Y:S02]  /*1d50*/  LDC.64 R50, c[0x0][0x388] ;  /* 0x0000e200ff327b82 */ /* 0x000e240000000a00 */
[----:B0-----:R-:W-:-:S05]  /*1d60*/  IMAD.WIDE.U32 R50, R0, 0x18, R50 ;  /* 0x0000001800327825 */ /* 0x001fca00078e0032 */
[----:B------:R-:W2:Y:S04]  /*1d70*/  LDG.E.64 R32, desc[UR8][R50.64+0x8] ;  /* 0x0000080832207981 */ /* 0x000ea8000c1e1b00 */
[----:B------:R-:W3:Y:S04]  /*1d80*/  LDG.E.64 R34, desc[UR8][R50.64] ;  /* 0x0000000832227981 */ /* 0x000ee8000c1e1b00 */
[----:B------:R-:W4:Y:S01]  /*1d90*/  LDG.E.64 R28, desc[UR8][R50.64+0x10] ;  /* 0x00001008321c7981 */ /* 0x000f22000c1e1b00 */
[----:B------:R-:W-:Y:S01]  /*1da0*/  MOV R44, RZ ;  /* 0x000000ff002c7202 */ /* 0x000fe20000000f00 */
[----:B------:R-:W-:Y:S01]  /*1db0*/  BSSY.RECONVERGENT B3, `(.L_x_33) ;  /* 0x0000016000037945 */ /* 0x000fe20003800200 */
[----:B--2--5:R-:W-:-:S02]  /*1dc0*/  DADD R32, -R14, R32 ;  /* 0x000000000e207229 */ /* 0x024fc40000000120 */
[----:B---3--:R-:W-:-:S06]  /*1dd0*/  DADD R34, -R12, R34 ;  /* 0x000000000c227229 */ /* 0x008fcc0000000122 */
[----:B------:R-:W-:Y:S02]  /*1de0*/  DMUL R22, R32, R32 ;  /* 0x0000002020167228 */ /* 0x000fe40000000000 */
[----:B----4-:R-:W-:-:S06]  /*1df0*/  DADD R28, -R16, R28 ;  /* 0x00000000101c7229 */ /* 0x010fcc000000011c */
[----:B------:R-:W-:-:S08]  /*1e00*/  DFMA R22, R34, R34, R22 ;  /* 0x000000222216722b */ /* 0x000fd00000000016 */
[----:B------:R-:W-:Y:S01]  /*1e10*/  DFMA R36, R28, R28, R22 ;  /* 0x0000001c1c24722b */ /* 0x000fe20000000016 */
[----:B------:R-:W-:Y:S02]  /*1e20*/  IMAD.MOV.U32 R22, RZ, RZ, 0x0 ;  /* 0x00000000ff167424 */ /* 0x000fe400078e00ff */
[----:B------:R-:W-:-:S03]  /*1e30*/  IMAD.MOV.U32 R23, RZ, RZ, 0x3fd80000 ;  /* 0x3fd80000ff177424 */ /* 0x000fc600078e00ff */
        /* <DEDUP_REMOVED lines=13> */
.L_x_34:
[----:B------:R-:W-:Y:S05]  /*1f10*/  BSYNC.RECONVERGENT B3 ;  /* 0x0000000000037941 */ /* 0x000fea0003800200 */
.L_x_33:
        /* <DEDUP_REMOVED lines=8> */
[-C--:B------:R-:W-:Y:S01]  /*1fa0*/  DFMA R20, R28, R44.reuse, R20 ;  /* 0x0000002c1c14722b */ /* 0x080fe20000000014 */
[----:B------:R-:W-:Y:S01]  /*1fb0*/  IMAD.MOV.U32 R28, RZ, RZ, 0x0 ;  /* 0x00000000ff1c7424 */ /* 0x000fe200078e00ff */
[----:B------:R-:W-:Y:S01]  /*1fc0*/  MOV R29, 0x3fd80000 ;  /* 0x3fd80000001d7802 */ /* 0x000fe20000000f00 */
        /* <DEDUP_REMOVED lines=20> */
.L_x_36:
[----:B------:R-:W-:Y:S05]  /*2110*/  BSYNC.RECONVERGENT B3 ;  /* 0x0000000000037941 */ /* 0x000fea0003800200 */
.L_x_35:
[----:B------:R-:W-:Y:S01]  /*2120*/  DMUL R32, R28, R28 ;  /* 0x0000001c1c207228 */ /* 0x000fe20000000000 */
[----:B------:R-:W-:-:S07]  /*2130*/  IADD3 R0, PT, PT, R0, 0x2, RZ ;  /* 0x0000000200007810 */ /* 0x000fce0007ffe0ff */
[----:B------:R-:W-:-:S08]  /*2140*/  DMUL R28, R32, R28 ;  /* 0x0000001c201c7228 */ /* 0x000fd00000000000 */
[-C--:B------:R-:W-:Y:S02]  /*2150*/  DFMA R30, R26, R28.reuse, R30 ;  /* 0x0000001c1a1e722b */ /* 0x080fe4000000001e */
[-C--:B------:R-:W-:Y:S02]  /*2160*/  DFMA R18, R24, R28.reuse, R18 ;  /* 0x0000001c1812722b */ /* 0x080fe40000000012 */
[----:B------:R-:W-:-:S11]  /*2170*/  DFMA R20, R22, R28, R20 ;  /* 0x0000001c1614722b */ /* 0x000fd60000000014 */
.L_x_32:
[----:B------:R-:W-:Y:S05]  /*2180*/  BSYNC.RECONVERGENT B2 ;  /* 0x0000000000027941 */ /* 0x000fea0003800200 */
.L_x_31:
[----:B------:R-:W-:-:S04]  /*2190*/  LOP3.LUT R2, R2, 0x1, RZ, 0xc0, !PT ;  /* 0x0000000102027812 */ /* 0x000fc800078ec0ff */
[----:B------:R-:W-:-:S13]  /*21a0*/  ISETP.NE.U32.AND P0, PT, R2, 0x1, PT ;  /* 0x000000010200780c */ /* 0x000fda0003f05070 */
[----:B------:R-:W-:Y:S05]  /*21b0*/  @P0 BRA `(.L_x_1) ;  /* 0x0000000000880947 */ /* 0x000fea0003800000 */
[----:B------:R-:W0:Y:S02]  /*21c0*/  LDC.64 R26, c[0x0][0x388] ;  /* 0x0000e200ff1a7b82 */ /* 0x000e240000000a00 */
[----:B0-----:R-:W-:-:S05]  /*21d0*/  IMAD.WIDE.U32 R26, R0, 0x18, R26 ;  /* 0x00000018001a7825 */ /* 0x001fca00078e001a */
[----:B------:R-:W2:Y:S04]  /*21e0*/  LDG.E.64 R22, desc[UR8][R26.64+0x8] ;  /* 0x000008081a167981 */ /* 0x000ea8000c1e1b00 */
[----:B------:R-:W3:Y:S04]  /*21f0*/  LDG.E.64 R24, desc[UR8][R26.64] ;  /* 0x000000081a187981 */ /* 0x000ee8000c1e1b00 */
[----:B------:R0:W4:Y:S01]  /*2200*/  LDG.E.64 R2, desc[UR8][R26.64+0x10] ;  /* 0x000010081a027981 */ /* 0x000122000c1e1b00 */
[----:B------:R-:W-:Y:S01]  /*2210*/  BSSY.RECONVERGENT B2, `(.L_x_37) ;  /* 0x0000017000027945 */ /* 0x000fe20003800200 */
[----:B0-----:R-:W-:-:S02]  /*2220*/  IMAD.MOV.U32 R26, RZ, RZ, 0x0 ;  /* 0x00000000ff1a7424 */ /* 0x001fc400078e00ff */
[----:B------:R-:W-:Y:S01]  /*2230*/  IMAD.MOV.U32 R27, RZ, RZ, 0x3fd80000 ;  /* 0x3fd80000ff1b7424 */ /* 0x000fe200078e00ff */
[----:B--2--5:R-:W-:Y:S02]  /*2240*/  DADD R22, -R14, R22 ;  /* 0x000000000e167229 */ /* 0x024fe40000000116 */
[----:B---3--:R-:W-:-:S06]  /*2250*/  DADD R24, -R12, R24 ;  /* 0x000000000c187229 */ /* 0x008fcc0000000118 */
[----:B------:R-:W-:Y:S02]  /*2260*/  DMUL R28, R22, R22 ;  /* 0x00000016161c7228 */ /* 0x000fe40000000000 */
[----:B----4-:R-:W-:-:S06]  /*2270*/  DADD R2, -R16, R2 ;  /* 0x0000000010027229 */ /* 0x010fcc0000000102 */
[----:B------:R-:W-:-:S08]  /*2280*/  DFMA R28, R24, R24, R28 ;  /* 0x00000018181c722b */ /* 0x000fd0000000001c */
[----:B------:R-:W-:Y:S01]  /*2290*/  DFMA R36, R2, R2, R28 ;  /* 0x000000020224722b */ /* 0x000fe2000000001c */
[----:B------:R-:W-:-:S05]  /*22a0*/  IMAD.MOV.U32 R28, RZ, RZ, RZ ;  /* 0x000000ffff1c7224 */ /* 0x000fca00078e00ff */
        /* <DEDUP_REMOVED lines=13> */
.L_x_38:
[----:B------:R-:W-:Y:S05]  /*2380*/  BSYNC.RECONVERGENT B2 ;  /* 0x0000000000027941 */ /* 0x000fea0003800200 */
.L_x_37:
[----:B------:R-:W-:-:S08]  /*2390*/  DMUL R28, R26, R26 ;  /* 0x0000001a1a1c7228 */ /* 0x000fd00000000000 */
[----:B------:R-:W-:-:S08]  /*23a0*/  DMUL R28, R28, R26 ;  /* 0x0000001a1c1c7228 */ /* 0x000fd00000000000 */
[-C--:B------:R-:W-:Y:S02]  /*23b0*/  DFMA R30, R24, R28.reuse, R30 ;  /* 0x0000001c181e722b */ /* 0x080fe4000000001e */
[-C--:B------:R-:W-:Y:S02]  /*23c0*/  DFMA R18, R22, R28.reuse, R18 ;  /* 0x0000001c1612722b */ /* 0x080fe40000000012 */
[----:B------:R-:W-:-:S11]  /*23d0*/  DFMA R20, R2, R28, R20 ;  /* 0x0000001c0214722b */ /* 0x000fd60000000014 */
.L_x_1:
[----:B------:R-:W-:Y:S05]  /*23e0*/  BSYNC.RECONVERGENT B1 ;  /* 0x0000000000017941 */ /* 0x000fea0003800200 */
.L_x_0:
[----:B------:R-:W0:Y:S01]  /*23f0*/  LDCU UR5, c[0x0][0x380] ;  /* 0x00007000ff0577ac */ /* 0x000e220008000800 */
[----:B------:R-:W-:Y:S01]  /*2400*/  VIADD R2, R38, 0x1 ;  /* 0x0000000126027836 */ /* 0x000fe20000000000 */
[----:B------:R-:W-:Y:S04]  /*2410*/  BSSY.RECONVERGENT B1, `(.L_x_39) ;  /* 0x0000212000017945 */ /* 0x000fe80003800200 */
[----:B0-----:R-:W-:-:S13]  /*2420*/  ISETP.GE.AND P0, PT, R2, UR5, PT ;  /* 0x0000000502007c0c */ /* 0x001fda000bf06270 */
[----:B------:R-:W-:Y:S05]  /*2430*/  @P0 BRA `(.L_x_40) ;  /* 0x00000020003c0947 */ /* 0x000fea0003800000 */
[----:B------:R-:W-:Y:S01]  /*2440*/  IADD3 R0, PT, PT, R4, -0x1, RZ ;  /* 0xffffffff04007810 */ /* 0x000fe20007ffe0ff */
[----:B------:R-:W-:Y:S03]  /*2450*/  BSSY.RECONVERGENT B2, `(.L_x_41) ;  /* 0x000010b000027945 */ /* 0x000fe60003800200 */
[----:B------:R-:W-:-:S13]  /*2460*/  ISETP.GE.U32.AND P0, PT, R0, 0x7, PT ;  /* 0x000000070000780c */ /* 0x000fda0003f06070 */
[----:B------:R-:W-:Y:S05]  /*2470*/  @!P0 BRA `(.L_x_42) ;  /* 0x0000001000208947 */ /* 0x000fea0003800000 */
[----:B------:R-:W-:Y:S01]  /*2480*/  LOP3.LUT R3, R4, 0xfffffff8, RZ, 0xc0, !PT ;  /* 0xfffffff804037812 */ /* 0x000fe200078ec0ff */
[----:B------:R-:W-:-:S07]  /*2490*/  IMAD.MOV.U32 R0, RZ, RZ, RZ ;  /* 0x000000ffff007224 */ /* 0x000fce00078e00ff */
.L_x_59:
[----:B------:R-:W0:Y:S02]  /*24a0*/  LDC.64 R22, c[0x0][0x388] ;  /* 0x0000e200ff167b82 */ /* 0x000e240000000a00 */
[----:B0-----:R-:W-:-:S05]  /*24b0*/  IMAD.WIDE R22, R2, 0x18, R22 ;  /* 0x0000001802167825 */ /* 0x001fca00078e0216 */
        /* <DEDUP_REMOVED lines=13> */
[----:B------:R-:W0:Y:S02]  /*2590*/  MUFU.RSQ64H R43, R37 ;  /* 0x00000025002b7308 */ /* 0x000e240000001c00 */
[----:B0-----:R-:W-:-:S08]  /*25a0*/  DMUL R34, R42, R42 ;  /* 0x0000002a2a227228 */ /* 0x001fd00000000000 */
[----:B------:R-:W-:-:S08]  /*25b0*/  DFMA R34, R36, -R34, 1 ;  /* 0x3ff000002422742b */ /* 0x000fd00000000822 */
[----:B------:R-:W-:Y:S02]  /*25c0*/  DFMA R28, R34, R28, 0.5 ;  /* 0x3fe00000221c742b */ /* 0x000fe4000000001c */
[----:B------:R-:W-:-:S08]  /*25d0*/  DMUL R34, R42, R34 ;  /* 0x000000222a227228 */ /* 0x000fd00000000000 */
[----:B------:R-:W-:Y:S01]  /*25e0*/  DFMA R34, R28, R34, R42 ;  /* 0x000000221c22722b */ /* 0x000fe2000000002a */
[----:B------:R-:W-:-:S05]  /*25f0*/  VIADD R28, R37, 0xfff00000 ;  /* 0xfff00000251c7836 */ /* 0x000fca0000000000 */
[----:B------:R-:W-:-:S13]  /*2600*/  ISETP.GE.U32.AND P0, PT, R28, 0x7fe00000, PT ;  /* 0x7fe000001c00780c */ /* 0x000fda0003f06070 */
[----:B------:R-:W-:Y:S05]  /*2610*/  @!P0 BRA `(.L_x_44) ;  /* 0x0000000000108947 */ /* 0x000fea0003800000 */
[----:B------:R-:W-:-:S07]  /*2620*/  MOV R42, 0x2640 ;  /* 0x00002640002a7802 */ /* 0x000fce0000000f00 */
[----:B------:R-:W-:Y:S05]  /*2630*/  CALL.REL.NOINC `($__internal_0_$__cuda_sm20_drsqrt_f64_slowpath_v2) ;  /* 0x0000001c00ec7944 */ /* 0x000fea0003c00000 */
[----:B------:R-:W-:Y:S02]  /*2640*/  IMAD.MOV.U32 R34, RZ, RZ, R36 ;  /* 0x000000ffff227224 */ /* 0x000fe400078e0024 */
[----:B------:R-:W-:-:S07]  /*2650*/  IMAD.MOV.U32 R35, RZ, RZ, R37 ;  /* 0x000000ffff237224 */ /* 0x000fce00078e0025 */
.L_x_44:
[----:B------:R-:W-:Y:S05]  /*2660*/  BSYNC.RECONVERGENT B3 ;  /* 0x0000000000037941 */ /* 0x000fea0003800200 */
.L_x_43:
[----:B------:R-:W2:Y:S01]  /*2670*/  LDG.E.64 R28, desc[UR8][R22.64+0x20] ;  /* 0x00002008161c7981 */ /* 0x000ea2000c1e1b00 */
[----:B------:R-:W-:-:S03]  /*2680*/  DMUL R42, R34, R34 ;  /* 0x00000022222a7228 */ /* 0x000fc60000000000 */
[----:B------:R-:W3:Y:S05]  /*2690*/  LDG.E.64 R36, desc[UR8][R22.64+0x18] ;  /* 0x0000180816247981 */ /* 0x000eea000c1e1b00 */
[----:B------:R-:W-:Y:S01]  /*26a0*/  DMUL R42, R42, R34 ;  /* 0x000000222a2a7228 */ /* 0x000fe20000000000 */
[----:B------:R-:W4:Y:S01]  /*26b0*/  LDG.E.64 R34, desc[UR8][R22.64+0x28] ;  /* 0x0000280816227981 */ /* 0x000f22000c1e1b00 */
[----:B------:R-:W-:Y:S01]  /*26c0*/  MOV R44, RZ ;  /* 0x000000ff002c7202 */ /* 0x000fe20000000f00 */
[----:B------:R-:W-:Y:S05]  /*26d0*/  BSSY.RECONVERGENT B3, `(.L_x_45) ;  /* 0x0000019000037945 */ /* 0x000fea0003800200 */
[----:B------:R-:W-:-:S02]  /*26e0*/  DFMA R30, R32, R42, R30 ;  /* 0x0000002a201e722b */ /* 0x000fc4000000001e */
        /* <DEDUP_REMOVED lines=21> */
[----:B------:R-:W-:Y:S01]  /*2840*/  MOV R42, R36 ;  /* 0x00000024002a7202 */ /* 0x000fe20000000f00 */
[----:B------:R-:W-:-:S07]  /*2850*/  IMAD.MOV.U32 R43, RZ, RZ, R37 ;  /* 0x000000ffff2b7224 */ /* 0x000fce00078e0025 */
.L_x_46:
[----:B------:R-:W-:Y:S05]  /*2860*/  BSYNC.RECONVERGENT B3 ;  /* 0x0000000000037941 */ /* 0x000fea0003800200 */
.L_x_45:
[----:B------:R-:W2:Y:S01]  /*2870*/  LDG.E.64 R20, desc[UR8][R22.64+0x38] ;  /* 0x0000380816147981 */ /* 0x000ea2000c1e1b00 */
[----:B------:R-:W-:-:S03]  /*2880*/  DMUL R24, R42, R42 ;  /* 0x0000002a2a187228 */ /* 0x000fc60000000000 */
[----:B------:R-:W3:Y:S05]  /*2890*/  LDG.E.64 R36, desc[UR8][R22.64+0x30] ;  /* 0x0000300816247981 */ /* 0x000eea000c1e1b00 */
[----:B------:R-:W-:Y:S02]  /*28a0*/  DMUL R42, R24, R42 ;  /* 0x0000002a182a7228 */ /* 0x000fe40000000000 */
[----:B------:R-:W4:Y:S01]  /*28b0*/  LDG.E.64 R24, desc[UR8][R22.64+0x40] ;  /* 0x0000400816187981 */ /* 0x000f22000c1e1b00 */
[----:B------:R-:W-:Y:S01]  /*28c0*/  IMAD.MOV.U32 R44, RZ, RZ, RZ ;  /* 0x000000ffff2c7224 */ /* 0x000fe200078e00ff */
[----:B------:R-:W-:Y:S04]  /*28d0*/  BSSY.RECONVERGENT B3, `(.L_x_47) ;  /* 0x0000019000037945 */ /* 0x000fe80003800200 */
[----:B------:R-:W-:-:S02]  /*28e0*/  DFMA R32, R32, R42, R30 ;  /* 0x0000002a2020722b */ /* 0x000fc4000000001e */
        /* <DEDUP_REMOVED lines=23> */
.L_x_48:
[----:B------:R-:W-:Y:S05]  /*2a60*/  BSYNC.RECONVERGENT B3 ;  /* 0x0000000000037941 */ /* 0x000fea0003800200 */
.L_x_47:
[----:B------:R-:W2:Y:S01]  /*2a70*/  LDG.E.64 R26, desc[UR8][R22.64+0x50] ;  /* 0x00005008161a7981 */ /* 0x000ea2000c1e1b00 */
[----:B------:R-:W-:-:S03]  /*2a80*/  DMUL R28, R42, R42 ;  /* 0x0000002a2a1c7228 */ /* 0x000fc60000000000 */
[----:B------:R-:W3:Y:S05]  /*2a90*/  LDG.E.64 R36, desc[UR8][R22.64+0x48] ;  /* 0x0000480816247981 */ /* 0x000eea000c1e1b00 */
[----:B------:R-:W-:Y:S02]  /*2aa0*/  DMUL R42, R28, R42 ;  /* 0x0000002a1c2a7228 */ /* 0x000fe40000000000 */
[----:B------:R-:W4:Y:S01]  /*2ab0*/  LDG.E.64 R28, desc[UR8][R22.64+0x58] ;  /* 0x00005808161c7981 */ /* 0x000f22000c1e1b00 */
[----:B------:R-:W-:Y:S01]  /*2ac0*/  MOV R44, RZ ;  /* 0x000000ff002c7202 */ /* 0x000fe20000000f00 */
[----:B------:R-:W-:Y:S04]  /*2ad0*/  BSSY.RECONVERGENT B3, `(.L_x_49) ;  /* 0x0000019000037945 */ /* 0x000fe80003800200 */
        /* <DEDUP_REMOVED lines=24> */
.L_x_50:
[----:B------:R-:W-:Y:S05]  /*2c60*/  BSYNC.RECONVERGENT B3 ;  /* 0x0000000000037941 */ /* 0x000fea0003800200 */
.L_x_49:
        /* <DEDUP_REMOVED lines=31> */
.L_x_52:
[----:B------:R-:W-:Y:S05]  /*2e60*/  BSYNC.RECONVERGENT B3 ;  /* 0x0000000000037941 */ /* 0x000fea0003800200 */
.L_x_51:
        /* <DEDUP_REMOVED lines=31> */
.L_x_54:
[----:B------:R-:W-:Y:S05]  /*3060*/  BSYNC.RECONVERGENT B3 ;  /* 0x0000000000037941 */ /* 0x000fea0003800200 */
.L_x_53:
        /* <DEDUP_REMOVED lines=31> */
.L_x_56:
[----:B------:R-:W-:Y:S05]  /*3260*/  BSYNC.RECONVERGENT B3 ;  /* 0x0000000000037941 */ /* 0x000fea0003800200 */
.L_x_55:
[----:B------:R-:W2:Y:S04]  /*3270*/  LDG.E.64 R28, desc[UR8][R22.64+0xb0] ;  /* 0x0000b008161c7981 */ /* 0x000ea8000c1e1b00 */
[----:B------:R-:W3:Y:S04]  /*3280*/  LDG.E.64 R50, desc[UR8][R22.64+0xa8] ;  /* 0x0000a80816327981 */ /* 0x000ee8000c1e1b00 */
[----:B------:R-:W4:Y:S01]  /*3290*/  LDG.E.64 R26, desc[UR8][R22.64+0xb8] ;  /* 0x0000b808161a7981 */ /* 0x000f22000c1e1b00 */
[-C--:B------:R-:W-:Y:S01]  /*32a0*/  DMUL R36, R44, R44.reuse ;  /* 0x0000002c2c247228 */ /* 0x080fe20000000000 */
[----:B------:R-:W-:Y:S01]  /*32b0*/  IMAD.MOV.U32 R42, RZ, RZ, RZ ;  /* 0x000000ffff2a7224 */ /* 0x000fe200078e00ff */
[----:B------:R-:W-:Y:S06]  /*32c0*/  BSSY.RECONVERGENT B3, `(.L_x_57) ;  /* 0x000001a000037945 */ /* 0x000fec0003800200 */
[----:B------:R-:W-:-:S08]  /*32d0*/  DMUL R44, R36, R44 ;  /* 0x0000002c242c7228 */ /* 0x000fd00000000000 */
        /* <DEDUP_REMOVED lines=14> */
[----:B------:R-:W-:Y:S01]  /*33c0*/  MOV R20, 0x0 ;  /* 0x0000000000147802 */ /* 0x000fe20000000f00 */
[----:B------:R-:W-:-:S06]  /*33d0*/  IMAD.MOV.U32 R21, RZ, RZ, 0x3fd80000 ;  /* 0x3fd80000ff157424 */ /* 0x000fcc00078e00ff */
        /* <DEDUP_REMOVED lines=8> */
.L_x_58:
[----:B------:R-:W-:Y:S05]  /*3460*/  BSYNC.RECONVERGENT B3 ;  /* 0x0000000000037941 */ /* 0x000fea0003800200 */
.L_x_57:
[----:B------:R-:W-:Y:S01]  /*3470*/  VIADD R0, R0, 0x8 ;  /* 0x0000000800007836 */ /* 0x000fe20000000000 */
[----:B------:R-:W-:Y:S01]  /*3480*/  DMUL R22, R20, R20 ;  /* 0x0000001414167228 */ /* 0x000fe20000000000 */
[----:B------:R-:W-:-:S03]  /*3490*/  IADD3 R2, PT, PT, R2, 0x8, RZ ;  /* 0x0000000802027810 */ /* 0x000fc60007ffe0ff */
[----:B------:R-:W-:-:S04]  /*34a0*/  ISETP.NE.AND P0, PT, R0, R3, PT ;  /* 0x000000030000720c */ /* 0x000fc80003f05270 */
[----:B------:R-:W-:-:S08]  /*34b0*/  DMUL R20, R22, R20 ;  /* 0x0000001416147228 */ /* 0x000fd00000000000 */
[-C--:B------:R-:W-:Y:S02]  /*34c0*/  DFMA R30, R50, R20.reuse, R30 ;  /* 0x00000014321e722b */ /* 0x080fe4000000001e */
[-C--:B------:R-:W-:Y:S02]  /*34d0*/  DFMA R18, R28, R20.reuse, R18 ;  /* 0x000000141c12722b */ /* 0x080fe40000000012 */
[----:B------:R-:W-:Y:S01]  /*34e0*/  DFMA R20, R26, R20, R34 ;  /* 0x000000141a14722b */ /* 0x000fe20000000022 */
[----:B------:R-:W-:Y:S10]  /*34f0*/  @P0 BRA `(.L_x_59) ;  /* 0xffffffec00e80947 */ /* 0x000ff4000383ffff */
.L_x_42:
[----:B------:R-:W-:Y:S05]  /*3500*/  BSYNC.RECONVERGENT B2 ;  /* 0x0000000000027941 */ /* 0x000fea0003800200 */
.L_x_41:
        /* <DEDUP_REMOVED lines=39> */
.L_x_63:
[----:B------:R-:W-:Y:S05]  /*3780*/  BSYNC.RECONVERGENT B3 ;  /* 0x0000000000037941 */ /* 0x000fea0003800200 */
.L_x_62:
        /* <DEDUP_REMOVED lines=8> */
[-C--:B------:R-:W-:Y:S01]  /*3810*/  DFMA R50, R50, R44.reuse, R20 ;  /* 0x0000002c3232722b */ /* 0x080fe20000000014 */
[----:B------:R-:W-:Y:S01]  /*3820*/  MOV R20, 0x0 ;  /* 0x0000000000147802 */ /* 0x000fe20000000f00 */
[----:B------:R-:W-:Y:S01]  /*3830*/  IMAD.MOV.U32 R21, RZ, RZ, 0x3fd80000 ;  /* 0x3fd80000ff157424 */ /* 0x000fe200078e00ff */
        /* <DEDUP_REMOVED lines=20> */
.L_x_65:
[----:B------:R-:W-:Y:S05]  /*3980*/  BSYNC.RECONVERGENT B3 ;  /* 0x0000000000037941 */ /* 0x000fea0003800200 */
.L_x_64:
        /* <DEDUP_REMOVED lines=31> */
.L_x_67:
[----:B------:R-:W-:Y:S05]  /*3b80*/  BSYNC.RECONVERGENT B3 ;  /* 0x0000000000037941 */ /* 0x000fea0003800200 */
.L_x_66:
        /* <DEDUP_REMOVED lines=31> */
.L_x_69:
[----:B------:R-:W-:Y:S05]  /*3d80*/  BSYNC.RECONVERGENT B3 ;  /* 0x0000000000037941 */ /* 0x000fea0003800200 */
.L_x_68:
[----:B------:R-:W-:Y:S01]  /*3d90*/  DMUL R32, R28, R28 ;  /* 0x0000001c1c207228 */ /* 0x000fe20000000000 */
[----:B------:R-:W-:-:S07]  /*3da0*/  VIADD R2, R2, 0x4 ;  /* 0x0000000402027836 */ /* 0x000fce0000000000 */
[----:B------:R-:W-:-:S08]  /*3db0*/  DMUL R32, R32, R28 ;  /* 0x0000001c20207228 */ /* 0x000fd00000000000 */
[-C--:B------:R-:W-:Y:S02]  /*3dc0*/  DFMA R30, R26, R32.reuse, R30 ;  /* 0x000000201a1e722b */ /* 0x080fe4000000001e */
[-C--:B------:R-:W-:Y:S02]  /*3dd0*/  DFMA R18, R24, R32.reuse, R18 ;  /* 0x000000201812722b */ /* 0x080fe40000000012 */
[----:B------:R-:W-:-:S11]  /*3de0*/  DFMA R20, R22, R32, R20 ;  /* 0x000000201614722b */ /* 0x000fd60000000014 */
.L_x_61:
[----:B------:R-:W-:Y:S05]  /*3df0*/  BSYNC.RECONVERGENT B2 ;  /* 0x0000000000027941 */ /* 0x000fea0003800200 */
.L_x_60:
        /* <DEDUP_REMOVED lines=11> */
[----:B0-----:R-:W-:-:S05]  /*3eb0*/  IMAD.WIDE R50, R2, 0x18, R50 ;  /* 0x0000001802327825 */ /* 0x001fca00078e0232 */
        /* <DEDUP_REMOVED lines=26> */
.L_x_73:
[----:B------:R-:W-:Y:S05]  /*4060*/  BSYNC.RECONVERGENT B3 ;  /* 0x0000000000037941 */ /* 0x000fea0003800200 */
.L_x_72:
[----:B------:R-:W2:Y:S04]  /*4070*/  LDG.E.64 R24, desc[UR8][R50.64+0x20] ;  /* 0x0000200832187981 */ /* 0x000ea8000c1e1b00 */
[----:B------:R-:W3:Y:S04]  /*4080*/  LDG.E.64 R26, desc[UR8][R50.64+0x18] ;  /* 0x00001808321a7981 */ /* 0x000ee8000c1e1b00 */
[----:B------:R-:W4:Y:S01]  /*4090*/  LDG.E.64 R22, desc[UR8][R50.64+0x28] ;  /* 0x0000280832167981 */ /* 0x000f22000c1e1b00 */
[-C--:B------:R-:W-:Y:S01]  /*40a0*/  DMUL R46, R44, R44.reuse ;  /* 0x0000002c2c2e7228 */ /* 0x080fe20000000000 */
[----:B------:R-:W-:Y:S01]  /*40b0*/  MOV R42, RZ ;  /* 0x000000ff002a7202 */ /* 0x000fe20000000f00 */
[----:B------:R-:W-:Y:S06]  /*40c0*/  BSSY.RECONVERGENT B3, `(.L_x_74) ;  /* 0x000001a000037945 */ /* 0x000fec0003800200 */
[----:B------:R-:W-:-:S08]  /*40d0*/  DMUL R44, R46, R44 ;  /* 0x0000002c2e2c7228 */ /* 0x000fd00000000000 */
[-C--:B------:R-:W-:Y:S02]  /*40e0*/  DFMA R30, R34, R44.reuse, R30 ;  /* 0x0000002c221e722b */ /* 0x080fe4000000001e */
[-C--:B------:R-:W-:Y:S01]  /*40f0*/  DFMA R18, R32, R44.reuse, R18 ;  /* 0x0000002c2012722b */ /* 0x080fe20000000012 */
[----:B------:R-:W-:Y:S01]  /*4100*/  IMAD.MOV.U32 R32, RZ, RZ, 0x0 ;  /* 0x00000000ff207424 */ /* 0x000fe200078e00ff */
[----:B------:R-:W-:Y:S01]  /*4110*/  DFMA R20, R28, R44, R20 ;  /* 0x0000002c1c14722b */ /* 0x000fe20000000014 */
        /* <DEDUP_REMOVED lines=20> */
.L_x_75:
[----:B------:R-:W-:Y:S05]  /*4260*/  BSYNC.RECONVERGENT B3 ;  /* 0x0000000000037941 */ /* 0x000fea0003800200 */
.L_x_74:
[----:B------:R-:W-:Y:S01]  /*4270*/  DMUL R28, R32, R32 ;  /* 0x00000020201c7228 */ /* 0x000fe20000000000 */
[----:B------:R-:W-:-:S07]  /*4280*/  IADD3 R2, PT, PT, R2, 0x2, RZ ;  /* 0x0000000202027810 */ /* 0x000fce0007ffe0ff */
[----:B------:R-:W-:-:S08]  /*4290*/  DMUL R28, R28, R32 ;  /* 0x000000201c1c7228 */ /* 0x000fd00000000000 */
[-C--:B------:R-:W-:Y:S02]  /*42a0*/  DFMA R30, R26, R28.reuse, R30 ;  /* 0x0000001c1a1e722b */ /* 0x080fe4000000001e */
[-C--:B------:R-:W-:Y:S02]  /*42b0*/  DFMA R18, R24, R28.reuse, R18 ;  /* 0x0000001c1812722b */ /* 0x080fe40000000012 */
[----:B------:R-:W-:-:S11]  /*42c0*/  DFMA R20, R22, R28, R20 ;  /* 0x0000001c1614722b */ /* 0x000fd60000000014 */
.L_x_71:
[----:B------:R-:W-:Y:S05]  /*42d0*/  BSYNC.RECONVERGENT B2 ;  /* 0x0000000000027941 */ /* 0x000fea0003800200 */
.L_x_70:
[----:B------:R-:W-:-:S04]  /*42e0*/  LOP3.LUT R0, R0, 0x1, RZ, 0xc0, !PT ;  /* 0x0000000100007812 */ /* 0x000fc800078ec0ff */
[----:B------:R-:W-:-:S13]  /*42f0*/  ISETP.NE.U32.AND P0, PT, R0, 0x1, PT ;  /* 0x000000010000780c */ /* 0x000fda0003f05070 */
[----:B------:R-:W-:Y:S05]  /*4300*/  @P0 BRA `(.L_x_40) ;  /* 0x0000000000880947 */ /* 0x000fea0003800000 */
[----:B------:R-:W0:Y:S02]  /*4310*/  LDC.64 R22, c[0x0][0x388] ;  /* 0x0000e200ff167b82 */ /* 0x000e240000000a00 */
[----:B0-----:R-:W-:-:S05]  /*4320*/  IMAD.WIDE R2, R2, 0x18, R22 ;  /* 0x0000001802027825 */ /* 0x001fca00078e0216 */
[----:B------:R-:W2:Y:S04]  /*4330*/  LDG.E.64 R24, desc[UR8][R2.64+0x8] ;  /* 0x0000080802187981 */ /* 0x000ea8000c1e1b00 */
[----:B------:R-:W3:Y:S04]  /*4340*/  LDG.E.64 R22, desc[UR8][R2.64] ;  /* 0x0000000802167981 */ /* 0x000ee8000c1e1b00 */
[----:B------:R0:W4:Y:S01]  /*4350*/  LDG.E.64 R26, desc[UR8][R2.64+0x10] ;  /* 0x00001008021a7981 */ /* 0x000122000c1e1b00 */
[----:B------:R-:W-:Y:S01]  /*4360*/  BSSY.RECONVERGENT B2, `(.L_x_76) ;  /* 0x0000017000027945 */ /* 0x000fe20003800200 */
[----:B0-----:R-:W-:Y:S01]  /*4370*/  IMAD.MOV.U32 R2, RZ, RZ, 0x0 ;  /* 0x00000000ff027424 */ /* 0x001fe200078e00ff */
[----:B------:R-:W-:Y:S01]  /*4380*/  MOV R3, 0x3fd80000 ;  /* 0x3fd8000000037802 */ /* 0x000fe20000000f00 */
[----:B--2--5:R-:W-:-:S02]  /*4390*/  DADD R14, -R14, R24 ;  /* 0x000000000e0e7229 */ /* 0x024fc40000000118 */
[----:B---3--:R-:W-:-:S06]  /*43a0*/  DADD R12, -R12, R22 ;  /* 0x000000000c0c7229 */ /* 0x008fcc0000000116 */
[----:B------:R-:W-:Y:S02]  /*43b0*/  DMUL R22, R14, R14 ;  /* 0x0000000e0e167228 */ /* 0x000fe40000000000 */
[----:B----4-:R-:W-:-:S06]  /*43c0*/  DADD R16, -R16, R26 ;  /* 0x0000000010107229 */ /* 0x010fcc000000011a */
[----:B------:R-:W-:-:S08]  /*43d0*/  DFMA R22, R12, R12, R22 ;  /* 0x0000000c0c16722b */ /* 0x000fd00000000016 */
[----:B------:R-:W-:Y:S01]  /*43e0*/  DFMA R36, R16, R16, R22 ;  /* 0x000000101024722b */ /* 0x000fe20000000016 */
[----:B------:R-:W-:-:S05]  /*43f0*/  IMAD.MOV.U32 R22, RZ, RZ, RZ ;  /* 0x000000ffff167224 */ /* 0x000fca00078e00ff */
        /* <DEDUP_REMOVED lines=13> */
.L_x_77:
[----:B------:R-:W-:Y:S05]  /*44d0*/  BSYNC.RECONVERGENT B2 ;  /* 0x0000000000027941 */ /* 0x000fea0003800200 */
.L_x_76:
[----:B------:R-:W-:-:S08]  /*44e0*/  DMUL R22, R2, R2 ;  /* 0x0000000202167228 */ /* 0x000fd00000000000 */
[----:B------:R-:W-:-:S08]  /*44f0*/  DMUL R22, R22, R2 ;  /* 0x0000000216167228 */ /* 0x000fd00000000000 */
[-C--:B------:R-:W-:Y:S02]  /*4500*/  DFMA R30, R12, R22.reuse, R30 ;  /* 0x000000160c1e722b */ /* 0x080fe4000000001e */
[-C--:B------:R-:W-:Y:S02]  /*4510*/  DFMA R18, R14, R22.reuse, R18 ;  /* 0x000000160e12722b */ /* 0x080fe40000000012 */
[----:B------:R-:W-:-:S11]  /*4520*/  DFMA R20, R16, R22, R20 ;  /* 0x000000161014722b */ /* 0x000fd60000000014 */
.L_x_40:
[----:B------:R-:W-:Y:S05]  /*4530*/  BSYNC.RECONVERGENT B1 ;  /* 0x0000000000017941 */ /* 0x000fea0003800200 */
.L_x_39:
[----:B------:R-:W0:Y:S01]  /*4540*/  LDCU UR5, c[0x0][0x380] ;  /* 0x00007000ff0577ac */ /* 0x000e220008000800 */
[----:B------:R2:W-:Y:S01]  /*4550*/  STG.E.64 desc[UR8][R10.64], R30 ;  /* 0x0000001e0a007986 */ /* 0x0005e2000c101b08 */
[----:B------:R-:W-:Y:S01]  /*4560*/  VIADD R38, R38, UR4 ;  /* 0x0000000426267c36 */ /* 0x000fe20008000000 */
[----:B------:R-:W-:Y:S01]  /*4570*/  IADD3 R8, PT, PT, R8, 0x1, RZ ;  /* 0x0000000108087810 */ /* 0x000fe20007ffe0ff */
[----:B------:R-:W-:Y:S01]  /*4580*/  VIADD R7, R7, 0x1 ;  /* 0x0000000107077836 */ /* 0x000fe20000000000 */
[----:B------:R2:W-:Y:S01]  /*4590*/  STG.E.64 desc[UR8][R10.64+0x8], R18 ;  /* 0x000008120a007986 */ /* 0x0005e2000c101b08 */
[----:B------:R-:W-:-:S03]  /*45a0*/  VIADD R9, R9, 0x1 ;  /* 0x0000000109097836 */ /* 0x000fc60000000000 */
[----:B------:R2:W-:Y:S01]  /*45b0*/  STG.E.64 desc[UR8][R10.64+0x10], R20 ;  /* 0x000010140a007986 */ /* 0x0005e2000c101b08 */
[----:B0-----:R-:W-:-:S13]  /*45c0*/  ISETP.GE.AND P0, PT, R38, UR5, PT ;  /* 0x0000000526007c0c */ /* 0x001fda000bf06270 */
[----:B--2---:R-:W-:Y:S05]  /*45d0*/  @!P0 BRA `(.L_x_78) ;  /* 0xffffffb800d88947 */ /* 0x004fea000383ffff */
[----:B------:R-:W-:Y:S05]  /*45e0*/  EXIT ;  /* 0x000000000000794d */ /* 0x000fea0003800000 */
        .weak           $__internal_0_$__cuda_sm20_drsqrt_f64_slowpath_v2
        .type           $__internal_0_$__cuda_sm20_drsqrt_f64_slowpath_v2,@function
        .size           $__internal_0_$__cuda_sm20_drsqrt_f64_slowpath_v2,(.L_x_84 - $__internal_0_$__cuda_sm20_drsqrt_f64_slowpath_v2)
$__internal_0_$__cuda_sm20_drsqrt_f64_slowpath_v2:
[----:B------:R-:W-:Y:S01]  /*45f0*/  DSETP.NEU.AND P0, PT, R36, RZ, PT ;  /* 0x000000ff2400722a */ /* 0x000fe20003f0d000 */
[----:B------:R-:W-:Y:S01]  /*4600*/  BSSY.RECONVERGENT B0, `(.L_x_79) ;  /* 0x000001c000007945 */ /* 0x000fe20003800200 */
[----:B------:R-:W-:-:S12]  /*4610*/  LOP3.LUT R39, R37, 0x80000000, RZ, 0xc0, !PT ;  /* 0x8000000025277812 */ /* 0x000fd800078ec0ff */
[----:B------:R-:W-:Y:S05]  /*4620*/  @!P0 BRA `(.L_x_80) ;  /* 0x00000000005c8947 */ /* 0x000fea0003800000 */
[----:B------:R-:W-:-:S14]  /*4630*/  DSETP.GTU.AND P0, PT, |R36|, +INF , PT ;  /* 0x7ff000002400742a */ /* 0x000fdc0003f0c200 */
[----:B------:R-:W-:Y:S05]  /*4640*/  @P0 BRA `(.L_x_81) ;  /* 0x00000000004c0947 */ /* 0x000fea0003800000 */
[----:B------:R-:W-:-:S13]  /*4650*/  ISETP.NE.AND P0, PT, R39, RZ, PT ;  /* 0x000000ff2700720c */ /* 0x000fda0003f05270 */
[----:B------:R-:W-:Y:S01]  /*4660*/  @P0 IMAD.MOV.U32 R44, RZ, RZ, 0x0 ;  /* 0x00000000ff2c0424 */ /* 0x000fe200078e00ff */
[----:B------:R-:W-:Y:S01]  /*4670*/  @P0 MOV R45, 0xfff80000 ;  /* 0xfff80000002d0802 */ /* 0x000fe20000000f00 */
[----:B------:R-:W-:Y:S06]  /*4680*/  @P0 BRA `(.L_x_82) ;  /* 0x00000000004c0947 */ /* 0x000fec0003800000 */
[----:B------:R-:W-:-:S14]  /*4690*/  DSETP.NEU.AND P0, PT, |R36|, +INF , PT ;  /* 0x7ff000002400742a */ /* 0x000fdc0003f0d200 */
[----:B------:R-:W-:Y:S01]  /*46a0*/  @!P0 CS2R R44, SRZ ;  /* 0x00000000002c8805 */ /* 0x000fe2000001ff00 */
[----:B------:R-:W-:Y:S06]  /*46b0*/  @!P0 BRA `(.L_x_82) ;  /* 0x0000000000408947 */ /* 0x000fec0003800000 */
[----:B------:R-:W-:Y:S01]  /*46c0*/  DMUL R48, R36, 1.80143985094819840000e+16 ;  /* 0x4350000024307828 */ /* 0x000fe20000000000 */
[----:B------:R-:W-:Y:S01]  /*46d0*/  IMAD.MOV.U32 R46, RZ, RZ, RZ ;  /* 0x000000ffff2e7224 */ /* 0x000fe200078e00ff */
[----:B------:R-:W-:Y:S01]  /*46e0*/  MOV R37, 0x3fd80000 ;  /* 0x3fd8000000257802 */ /* 0x000fe20000000f00 */
[----:B------:R-:W-:-:S03]  /*46f0*/  IMAD.MOV.U32 R36, RZ, RZ, 0x0 ;  /* 0x00000000ff247424 */ /* 0x000fc600078e00ff */
[----:B------:R-:W0:Y:S02]  /*4700*/  MUFU.RSQ64H R47, R49 ;  /* 0x00000031002f7308 */ /* 0x000e240000001c00 */
[----:B0-----:R-:W-:-:S08]  /*4710*/  DMUL R44, R46, R46 ;  /* 0x0000002e2e2c7228 */ /* 0x001fd00000000000 */
[----:B------:R-:W-:-:S08]  /*4720*/  DFMA R44, R48, -R44, 1 ;  /* 0x3ff00000302c742b */ /* 0x000fd0000000082c */
[----:B------:R-:W-:Y:S02]  /*4730*/  DFMA R36, R44, R36, 0.5 ;  /* 0x3fe000002c24742b */ /* 0x000fe40000000024 */
[----:B------:R-:W-:-:S08]  /*4740*/  DMUL R44, R46, R44 ;  /* 0x0000002c2e2c7228 */ /* 0x000fd00000000000 */
[----:B------:R-:W-:-:S08]  /*4750*/  DFMA R44, R36, R44, R46 ;  /* 0x0000002c242c722b */ /* 0x000fd0000000002e */
[----:B------:R-:W-:Y:S01]  /*4760*/  DMUL R44, R44, 134217728 ;  /* 0x41a000002c2c7828 */ /* 0x000fe20000000000 */
[----:B------:R-:W-:Y:S10]  /*4770*/  BRA `(.L_x_82) ;  /* 0x0000000000107947 */ /* 0x000ff40003800000 */
.L_x_81:
[----:B------:R-:W-:Y:S01]  /*4780*/  DADD R44, R36, R36 ;  /* 0x00000000242c7229 */ /* 0x000fe20000000024 */
[----:B------:R-:W-:Y:S10]  /*4790*/  BRA `(.L_x_82) ;  /* 0x0000000000087947 */ /* 0x000ff40003800000 */
.L_x_80:
[----:B------:R-:W-:Y:S01]  /*47a0*/  LOP3.LUT R45, R39, 0x7ff00000, RZ, 0xfc, !PT ;  /* 0x7ff00000272d7812 */ /* 0x000fe200078efcff */
[----:B------:R-:W-:-:S07]  /*47b0*/  IMAD.MOV.U32 R44, RZ, RZ, RZ ;  /* 0x000000ffff2c7224 */ /* 0x000fce00078e00ff */
.L_x_82:
[----:B------:R-:W-:Y:S05]  /*47c0*/  BSYNC.RECONVERGENT B0 ;  /* 0x0000000000007941 */ /* 0x000fea0003800200 */
.L_x_79:
[----:B------:R-:W-:Y:S01]  /*47d0*/  IMAD.MOV.U32 R43, RZ, RZ, 0x0 ;  /* 0x00000000ff2b7424 */ /* 0x000fe200078e00ff */
[----:B------:R-:W-:Y:S01]  /*47e0*/  MOV R37, R45 ;  /* 0x0000002d00257202 */ /* 0x000fe20000000f00 */
[----:B------:R-:W-:Y:S02]  /*47f0*/  IMAD.MOV.U32 R36, RZ, RZ, R44 ;  /* 0x000000ffff247224 */ /* 0x000fe400078e002c */
[----:B------:R-:W-:Y:S05]  /*4800*/  RET.REL.NODEC R42 `(_Z19computeForcesKerneliPK7double3PS_) ;  /* 0xffffffb42afc7950 */ /* 0x000fea0003c3ffff */
.L_x_83:
[----:B------:R-:W-:-:S00]  /*4810*/  BRA `(.L_x_83) ;  /* 0xfffffffc00fc7947 */ /* 0x000fc0000383ffff */
[----:B------:R-:W-:-:S00]  /*4820*/  NOP ;  /* 0x0000000000007918 */ /* 0x000fc00000000000 */
        /* <DEDUP_REMOVED lines=13> */
.L_x_84:


//--------------------- .nv.shared.reserved.0     --------------------------
	.section	.nv.shared.reserved.0,"aw",@nobits
	.weak		__nv_reservedSMEM_offset_0_alias
	.size		__nv_reservedSMEM_offset_0_alias, 0, 64
	.other		__nv_reservedSMEM_offset_0_alias,@"STO_CUDA_RESERVED_SHARED STV_DEFAULT"
__nv_reservedSMEM_offset_0_alias:
	.zero		0
	.zero		64


//--------------------- .nv.constant0._Z19computeForcesKerneliPK7double3PS_ --------------------------
	.section	.nv.constant0._Z19computeForcesKerneliPK7double3PS_,"a",@progbits
	.sectionflags	@""
	.align	4
.nv.constant0._Z19computeForcesKerneliPK7double3PS_:
	.zero		920


//--------------------- SYMBOLS --------------------------

	.type		.nv.reservedSmem.offset0,@object
	.size		.nv.reservedSmem.offset0,0x4
